//
// Generated by NVIDIA NVVM Compiler
//
// Compiler Build ID: CL-36424714
// Cuda compilation tools, release 13.0, V13.0.88
// Based on NVVM 20.0.0
//

.version 9.0
.target sm_100
.address_size 64

	// .globl	_Z8deviceRTPViP5queuePV11kernel_paraPS3_P15kernel_para_GPUiS0_
.extern .func  (.param .b32 func_retval0) vprintf
(
	.param .b64 vprintf_param_0,
	.param .b64 vprintf_param_1
)
;
.global .align 1 .b8 $str[23] = {107, 101, 114, 110, 101, 108, 32, 84, 121, 112, 101, 32, 110, 111, 116, 32, 102, 111, 117, 110, 100, 10};

.visible .entry _Z8deviceRTPViP5queuePV11kernel_paraPS3_P15kernel_para_GPUiS0_(
	.param .u64 .ptr .align 1 _Z8deviceRTPViP5queuePV11kernel_paraPS3_P15kernel_para_GPUiS0__param_0,
	.param .u64 .ptr .align 1 _Z8deviceRTPViP5queuePV11kernel_paraPS3_P15kernel_para_GPUiS0__param_1,
	.param .u64 .ptr .align 1 _Z8deviceRTPViP5queuePV11kernel_paraPS3_P15kernel_para_GPUiS0__param_2,
	.param .u64 .ptr .align 1 _Z8deviceRTPViP5queuePV11kernel_paraPS3_P15kernel_para_GPUiS0__param_3,
	.param .u64 .ptr .align 1 _Z8deviceRTPViP5queuePV11kernel_paraPS3_P15kernel_para_GPUiS0__param_4,
	.param .u32 _Z8deviceRTPViP5queuePV11kernel_paraPS3_P15kernel_para_GPUiS0__param_5,
	.param .u64 .ptr .align 1 _Z8deviceRTPViP5queuePV11kernel_paraPS3_P15kernel_para_GPUiS0__param_6
)
{
	.reg .pred 	%p<37>;
	.reg .b32 	%r<206>;
	.reg .b64 	%rd<99>;

	ld.param.u64 	%rd22, [_Z8deviceRTPViP5queuePV11kernel_paraPS3_P15kernel_para_GPUiS0__param_0];
	ld.param.u64 	%rd23, [_Z8deviceRTPViP5queuePV11kernel_paraPS3_P15kernel_para_GPUiS0__param_1];
	ld.param.u64 	%rd20, [_Z8deviceRTPViP5queuePV11kernel_paraPS3_P15kernel_para_GPUiS0__param_2];
	ld.param.u64 	%rd24, [_Z8deviceRTPViP5queuePV11kernel_paraPS3_P15kernel_para_GPUiS0__param_3];
	ld.param.u64 	%rd25, [_Z8deviceRTPViP5queuePV11kernel_paraPS3_P15kernel_para_GPUiS0__param_4];
	ld.param.u64 	%rd21, [_Z8deviceRTPViP5queuePV11kernel_paraPS3_P15kernel_para_GPUiS0__param_6];
	cvta.to.global.u64 	%rd1, %rd23;
	cvta.to.global.u64 	%rd2, %rd24;
	cvta.to.global.u64 	%rd3, %rd25;
	cvta.to.global.u64 	%rd4, %rd22;
	mov.u32 	%r68, %ntid.x;
	mov.u32 	%r69, %ctaid.x;
	mov.u32 	%r1, %tid.x;
	mad.lo.s32 	%r2, %r68, %r69, %r1;
	setp.gt.s32 	%p1, %r2, 31;
	@%p1 bra 	$L__BB0_22;
	setp.gt.s32 	%p23, %r2, 23;
	@%p23 bra 	$L__BB0_6;
	setp.ne.s32 	%p24, %r2, 0;
	mul.wide.s32 	%rd79, %r2, 4;
	add.s64 	%rd5, %rd1, %rd79;
	@%p24 bra 	$L__BB0_4;
	mov.b32 	%r156, 1;
	st.global.u32 	[%rd1+1632], %r156;
	bra.uni 	$L__BB0_5;
$L__BB0_4:
	mov.b32 	%r155, 0;
	st.global.u32 	[%rd5+1632], %r155;
$L__BB0_5:
	mul.wide.s32 	%rd80, %r2, 60;
	add.s64 	%rd81, %rd5, %rd80;
	mov.b32 	%r157, 0;
	st.global.u32 	[%rd81], %r157;
	st.global.u32 	[%rd81+4], %r157;
	st.global.u32 	[%rd81+8], %r157;
	st.global.u32 	[%rd81+12], %r157;
	st.global.u32 	[%rd81+16], %r157;
	st.global.u32 	[%rd81+20], %r157;
	st.global.u32 	[%rd81+24], %r157;
	st.global.u32 	[%rd81+28], %r157;
	st.global.u32 	[%rd81+32], %r157;
	st.global.u32 	[%rd81+36], %r157;
	st.global.u32 	[%rd81+40], %r157;
	st.global.u32 	[%rd81+44], %r157;
	st.global.u32 	[%rd81+48], %r157;
	st.global.u32 	[%rd81+52], %r157;
	st.global.u32 	[%rd81+56], %r157;
	st.global.u32 	[%rd81+60], %r157;
$L__BB0_6:
	ld.volatile.global.u32 	%r158, [%rd4];
	setp.ne.s32 	%p25, %r158, 0;
	@%p25 bra 	$L__BB0_48;
	cvta.to.global.u64 	%rd82, %rd20;
	mul.wide.s32 	%rd83, %r2, 64;
	add.s64 	%rd84, %rd82, %rd83;
	add.s64 	%rd6, %rd84, 40;
	add.s64 	%rd7, %rd1, %rd83;
	mul.wide.s32 	%rd85, %r2, -60;
	add.s64 	%rd8, %rd7, %rd85;
	shl.b32 	%r3, %r2, 4;
$L__BB0_8:
	setp.gt.s32 	%p26, %r2, 23;
	ld.volatile.global.u32 	%r159, [%rd4];
	setp.ne.s32 	%p27, %r159, 0;
	or.pred  	%p28, %p26, %p27;
	@%p28 bra 	$L__BB0_21;
	ld.volatile.global.u32 	%r160, [%rd6];
	setp.eq.s32 	%p29, %r160, 0;
	@%p29 bra 	$L__BB0_21;
	ld.volatile.global.u32 	%r161, [%rd4];
	setp.ne.s32 	%p30, %r161, 0;
	@%p30 bra 	$L__BB0_21;
	ld.volatile.global.u32 	%r184, [%rd6+-4];
	setp.lt.s32 	%p31, %r184, 1;
	@%p31 bra 	$L__BB0_20;
	mov.b32 	%r183, 0;
$L__BB0_13:
	ld.global.u32 	%r182, [%rd8+1632];
	mul.wide.s32 	%rd86, %r182, 4;
	add.s64 	%rd87, %rd7, %rd86;
	ld.global.u32 	%r163, [%rd87];
	setp.ne.s32 	%p32, %r163, 0;
	@%p32 bra 	$L__BB0_15;
	add.s32 	%r164, %r3, %r182;
	mul.wide.s32 	%rd88, %r164, 56;
	add.s64 	%rd89, %rd3, %rd88;
	st.global.u32 	[%rd89+36], %r2;
	ld.global.u32 	%r165, [%rd8+1632];
	add.s32 	%r166, %r3, %r165;
	mul.wide.s32 	%rd90, %r166, 56;
	add.s64 	%rd91, %rd3, %rd90;
	st.global.u32 	[%rd91+40], %r165;
	shl.b32 	%r167, %r183, 5;
	st.global.u32 	[%rd91+32], %r167;
	ld.global.u32 	%r168, [%rd8+1632];
	mul.wide.s32 	%rd92, %r168, 4;
	add.s64 	%rd93, %rd7, %rd92;
	mov.b32 	%r169, 1;
	st.global.u32 	[%rd93], %r169;
	ld.volatile.global.u32 	%r170, [%rd6+8];
	ld.global.u32 	%r171, [%rd8+1632];
	add.s32 	%r172, %r3, %r171;
	mul.wide.s32 	%rd94, %r172, 56;
	add.s64 	%rd95, %rd3, %rd94;
	st.global.u32 	[%rd95+44], %r170;
	ld.global.u32 	%r173, [%rd8+1632];
	add.s32 	%r174, %r3, %r173;
	mul.wide.s32 	%rd96, %r174, 56;
	add.s64 	%rd97, %rd3, %rd96;
	st.global.u32 	[%rd97+28], %r169;
	membar.gl;
	add.s32 	%r183, %r183, 1;
	add.s32 	%r184, %r184, -1;
	ld.global.u32 	%r182, [%rd8+1632];
$L__BB0_15:
	add.s32 	%r175, %r182, 1;
	st.global.u32 	[%rd8+1632], %r175;
	setp.ne.s32 	%p33, %r175, 16;
	@%p33 bra 	$L__BB0_19;
	setp.ne.s32 	%p34, %r2, 0;
	@%p34 bra 	$L__BB0_18;
	mov.b32 	%r177, 1;
	st.global.u32 	[%rd1+1632], %r177;
	bra.uni 	$L__BB0_19;
$L__BB0_18:
	mov.b32 	%r176, 0;
	st.global.u32 	[%rd8+1632], %r176;
$L__BB0_19:
	setp.ne.s32 	%p35, %r184, 0;
	@%p35 bra 	$L__BB0_13;
$L__BB0_20:
	mov.b32 	%r178, 0;
	st.volatile.global.u32 	[%rd6], %r178;
$L__BB0_21:
	ld.volatile.global.u32 	%r179, [%rd4];
	setp.eq.s32 	%p36, %r179, 0;
	@%p36 bra 	$L__BB0_8;
	bra.uni 	$L__BB0_48;
$L__BB0_22:
	ld.volatile.global.u32 	%r70, [%rd4];
	setp.ne.s32 	%p2, %r70, 0;
	@%p2 bra 	$L__BB0_48;
	shr.u32 	%r71, %r2, 5;
	mul.wide.u32 	%rd26, %r71, 56;
	add.s64 	%rd27, %rd3, %rd26;
	add.s64 	%rd9, %rd27, 28;
	and.b32  	%r14, %r1, 31;
	cvta.to.global.u64 	%rd10, %rd21;
$L__BB0_24:
	ld.global.u32 	%r72, [%rd9];
	setp.ne.s32 	%p3, %r72, 0;
	@%p3 bra 	$L__BB0_26;
$L__BB0_25:
	ld.volatile.global.u32 	%r73, [%rd4];
	setp.eq.s32 	%p4, %r73, 0;
	@%p4 bra 	$L__BB0_25;
$L__BB0_26:
	ld.volatile.global.u32 	%r74, [%rd4];
	setp.ne.s32 	%p5, %r74, 0;
	@%p5 bra 	$L__BB0_48;
	ld.global.u32 	%r75, [%rd9+16];
	mul.wide.s32 	%rd28, %r75, 64;
	add.s64 	%rd29, %rd2, %rd28;
	add.s64 	%rd11, %rd29, 44;
	ld.volatile.global.u32 	%r76, [%rd29+44];
	setp.ne.s32 	%p6, %r76, 1;
	@%p6 bra 	$L__BB0_49;
	ld.global.u64 	%rd12, [%rd11+-44];
	ld.global.u64 	%rd13, [%rd11+-36];
	add.s64 	%rd14, %rd11, -28;
	ld.volatile.global.u32 	%r79, [%rd11+-20];
	ld.volatile.global.u32 	%r15, [%rd11+-20];
	ld.volatile.global.u32 	%r80, [%rd11+-20];
	ld.global.u32 	%r81, [%rd9+4];
	add.s32 	%r17, %r81, %r14;
	setp.ge.s32 	%p7, %r17, %r79;
	setp.lt.s32 	%p8, %r80, 1;
	or.pred  	%p9, %p7, %p8;
	@%p9 bra 	$L__BB0_43;
	ld.global.u64 	%rd15, [%rd14];
	mul.lo.s32 	%r18, %r17, %r15;
	mul.lo.s32 	%r19, %r17, %r80;
	and.b32  	%r20, %r15, 7;
	and.b32  	%r21, %r15, 2147483640;
	neg.s32 	%r22, %r21;
	shl.b32 	%r23, %r80, 3;
	mul.wide.u32 	%rd16, %r23, 4;
	mov.b32 	%r185, 0;
$L__BB0_30:
	setp.lt.s32 	%p10, %r15, 1;
	mov.b32 	%r205, 0;
	@%p10 bra 	$L__BB0_42;
	setp.lt.u32 	%p11, %r15, 8;
	mov.b32 	%r200, 0;
	mov.u32 	%r205, %r200;
	@%p11 bra 	$L__BB0_34;
	add.s32 	%r193, %r80, %r185;
	shl.b32 	%r87, %r80, 1;
	add.s32 	%r192, %r87, %r185;
	mad.lo.s32 	%r191, %r80, 3, %r185;
	shl.b32 	%r88, %r80, 2;
	add.s32 	%r190, %r88, %r185;
	mad.lo.s32 	%r189, %r80, 5, %r185;
	mad.lo.s32 	%r188, %r80, 6, %r185;
	mad.lo.s32 	%r187, %r80, 7, %r185;
	mul.wide.u32 	%rd32, %r185, 4;
	add.s64 	%rd98, %rd13, %rd32;
	mov.b32 	%r205, 0;
	mov.u32 	%r186, %r18;
	mov.u32 	%r194, %r22;
$L__BB0_33:
	.pragma "nounroll";
	mul.wide.s32 	%rd33, %r186, 4;
	add.s64 	%rd34, %rd12, %rd33;
	ld.u32 	%r89, [%rd34];
	ld.u32 	%r90, [%rd98];
	mad.lo.s32 	%r91, %r90, %r89, %r205;
	ld.u32 	%r92, [%rd34+4];
	mul.wide.u32 	%rd35, %r193, 4;
	add.s64 	%rd36, %rd13, %rd35;
	ld.u32 	%r93, [%rd36];
	mad.lo.s32 	%r94, %r93, %r92, %r91;
	ld.u32 	%r95, [%rd34+8];
	mul.wide.u32 	%rd37, %r192, 4;
	add.s64 	%rd38, %rd13, %rd37;
	ld.u32 	%r96, [%rd38];
	mad.lo.s32 	%r97, %r96, %r95, %r94;
	ld.u32 	%r98, [%rd34+12];
	mul.wide.u32 	%rd39, %r191, 4;
	add.s64 	%rd40, %rd13, %rd39;
	ld.u32 	%r99, [%rd40];
	mad.lo.s32 	%r100, %r99, %r98, %r97;
	ld.u32 	%r101, [%rd34+16];
	mul.wide.u32 	%rd41, %r190, 4;
	add.s64 	%rd42, %rd13, %rd41;
	ld.u32 	%r102, [%rd42];
	mad.lo.s32 	%r103, %r102, %r101, %r100;
	ld.u32 	%r104, [%rd34+20];
	mul.wide.u32 	%rd43, %r189, 4;
	add.s64 	%rd44, %rd13, %rd43;
	ld.u32 	%r105, [%rd44];
	mad.lo.s32 	%r106, %r105, %r104, %r103;
	ld.u32 	%r107, [%rd34+24];
	mul.wide.u32 	%rd45, %r188, 4;
	add.s64 	%rd46, %rd13, %rd45;
	ld.u32 	%r108, [%rd46];
	mad.lo.s32 	%r109, %r108, %r107, %r106;
	ld.u32 	%r110, [%rd34+28];
	mul.wide.u32 	%rd47, %r187, 4;
	add.s64 	%rd48, %rd13, %rd47;
	ld.u32 	%r111, [%rd48];
	mad.lo.s32 	%r205, %r111, %r110, %r109;
	add.s32 	%r194, %r194, 8;
	add.s32 	%r193, %r193, %r23;
	add.s32 	%r192, %r192, %r23;
	add.s32 	%r191, %r191, %r23;
	add.s32 	%r190, %r190, %r23;
	add.s32 	%r189, %r189, %r23;
	add.s32 	%r188, %r188, %r23;
	add.s32 	%r187, %r187, %r23;
	add.s64 	%rd98, %rd98, %rd16;
	add.s32 	%r186, %r186, 8;
	setp.ne.s32 	%p12, %r194, 0;
	mov.u32 	%r200, %r21;
	@%p12 bra 	$L__BB0_33;
$L__BB0_34:
	setp.eq.s32 	%p13, %r20, 0;
	@%p13 bra 	$L__BB0_42;
	add.s32 	%r113, %r20, -1;
	setp.lt.u32 	%p14, %r113, 3;
	@%p14 bra 	$L__BB0_37;
	add.s32 	%r114, %r200, %r18;
	mul.wide.s32 	%rd49, %r114, 4;
	add.s64 	%rd50, %rd12, %rd49;
	ld.u32 	%r115, [%rd50];
	mad.lo.s32 	%r116, %r200, %r80, %r185;
	mul.wide.u32 	%rd51, %r116, 4;
	add.s64 	%rd52, %rd13, %rd51;
	ld.u32 	%r117, [%rd52];
	mad.lo.s32 	%r118, %r117, %r115, %r205;
	ld.u32 	%r119, [%rd50+4];
	add.s32 	%r120, %r116, %r80;
	mul.wide.u32 	%rd53, %r120, 4;
	add.s64 	%rd54, %rd13, %rd53;
	ld.u32 	%r121, [%rd54];
	mad.lo.s32 	%r122, %r121, %r119, %r118;
	ld.u32 	%r123, [%rd50+8];
	add.s32 	%r124, %r120, %r80;
	mul.wide.u32 	%rd55, %r124, 4;
	add.s64 	%rd56, %rd13, %rd55;
	ld.u32 	%r125, [%rd56];
	mad.lo.s32 	%r126, %r125, %r123, %r122;
	ld.u32 	%r127, [%rd50+12];
	add.s32 	%r128, %r124, %r80;
	mul.wide.u32 	%rd57, %r128, 4;
	add.s64 	%rd58, %rd13, %rd57;
	ld.u32 	%r129, [%rd58];
	mad.lo.s32 	%r205, %r129, %r127, %r126;
	add.s32 	%r200, %r200, 4;
$L__BB0_37:
	and.b32  	%r131, %r15, 3;
	setp.eq.s32 	%p15, %r131, 0;
	@%p15 bra 	$L__BB0_42;
	setp.eq.s32 	%p16, %r131, 1;
	@%p16 bra 	$L__BB0_40;
	add.s32 	%r132, %r200, %r18;
	mul.wide.s32 	%rd59, %r132, 4;
	add.s64 	%rd60, %rd12, %rd59;
	ld.u32 	%r133, [%rd60];
	mad.lo.s32 	%r134, %r200, %r80, %r185;
	mul.wide.u32 	%rd61, %r134, 4;
	add.s64 	%rd62, %rd13, %rd61;
	ld.u32 	%r135, [%rd62];
	mad.lo.s32 	%r136, %r135, %r133, %r205;
	ld.u32 	%r137, [%rd60+4];
	add.s32 	%r138, %r134, %r80;
	mul.wide.u32 	%rd63, %r138, 4;
	add.s64 	%rd64, %rd13, %rd63;
	ld.u32 	%r139, [%rd64];
	mad.lo.s32 	%r205, %r139, %r137, %r136;
	add.s32 	%r200, %r200, 2;
$L__BB0_40:
	and.b32  	%r140, %r15, 1;
	setp.eq.b32 	%p17, %r140, 1;
	not.pred 	%p18, %p17;
	@%p18 bra 	$L__BB0_42;
	add.s32 	%r141, %r200, %r18;
	mul.wide.s32 	%rd65, %r141, 4;
	add.s64 	%rd66, %rd12, %rd65;
	ld.u32 	%r142, [%rd66];
	mad.lo.s32 	%r143, %r200, %r80, %r185;
	mul.wide.u32 	%rd67, %r143, 4;
	add.s64 	%rd68, %rd13, %rd67;
	ld.u32 	%r144, [%rd68];
	mad.lo.s32 	%r205, %r144, %r142, %r205;
$L__BB0_42:
	add.s32 	%r145, %r185, %r19;
	mul.wide.s32 	%rd69, %r145, 4;
	add.s64 	%rd70, %rd15, %rd69;
	st.u32 	[%rd70], %r205;
	add.s32 	%r185, %r185, 1;
	setp.ne.s32 	%p19, %r185, %r80;
	@%p19 bra 	$L__BB0_30;
$L__BB0_43:
	setp.eq.s32 	%p20, %r14, 0;
	@%p20 bra 	$L__BB0_44;
	bra.uni 	$L__BB0_47;
$L__BB0_44:
	ld.global.u32 	%r146, [%rd9+16];
	mul.wide.s32 	%rd71, %r146, 64;
	add.s64 	%rd72, %rd2, %rd71;
	atom.global.add.u32 	%r147, [%rd72+56], -1;
	setp.ne.s32 	%p21, %r147, 1;
	@%p21 bra 	$L__BB0_46;
	ld.global.u32 	%r148, [%rd9+16];
	mul.wide.s32 	%rd73, %r148, 64;
	add.s64 	%rd74, %rd2, %rd73;
	mov.b32 	%r149, 0;
	st.volatile.global.u32 	[%rd74+52], %r149;
	atom.global.add.u32 	%r150, [%rd10], 1;
$L__BB0_46:
	mov.b32 	%r151, 0;
	st.global.u32 	[%rd9], %r151;
	ld.global.u32 	%r152, [%rd9+8];
	mul.wide.s32 	%rd75, %r152, 64;
	add.s64 	%rd76, %rd1, %rd75;
	ld.global.u32 	%r153, [%rd9+12];
	mul.wide.s32 	%rd77, %r153, 4;
	add.s64 	%rd78, %rd76, %rd77;
	st.global.u32 	[%rd78], %r151;
	membar.gl;
$L__BB0_47:
	ld.volatile.global.u32 	%r154, [%rd4];
	setp.eq.s32 	%p22, %r154, 0;
	@%p22 bra 	$L__BB0_24;
$L__BB0_48:
	ret;
$L__BB0_49:
	mov.u64 	%rd30, $str;
	cvta.global.u64 	%rd31, %rd30;
	{ // callseq 0, 0
	.param .b64 param0;
	st.param.b64 	[param0], %rd31;
	.param .b64 param1;
	st.param.b64 	[param1], 0;
	.param .b32 retval0;
	call.uni (retval0), 
	vprintf, 
	(
	param0, 
	param1
	);
	ld.param.b32 	%r77, [retval0];
	} // callseq 0
	bra.uni 	$L__BB0_48;

}


// ===== COMPILED SASS (sm_100) =====

	.target	sm_100

	.elftype	@"ET_EXEC"


//--------------------- .note.nv.tkinfo           --------------------------
	.section	.note.nv.tkinfo,"",@"SHT_NOTE"
	.sectionflags	@"SHF_NOTE_NV_TKINFO"
	.tkinfo
        /*0018*/ 	.word	0x00000002
        /*0030*/ 	.string	""
        /*0030*/ 	.string	"ptxas"
        /*0030*/ 	.string	"Cuda compilation tools, release 13.0, V13.0.88"
        /*0030*/ 	.string	"Build cuda_13.0.r13.0/compiler.36424714_0"
        /*0030*/ 	.string	"-arch sm_100 -m 64 "



//--------------------- .note.nv.cuinfo           --------------------------
	.section	.note.nv.cuinfo,"",@"SHT_NOTE"
	.sectionflags	@"SHF_NOTE_NV_CUINFO"
        /*0018*/ 	.short	0x0002
        /*001a*/ 	.short	0x0064
        /*001c*/ 	.short	0x0082
	.zero		2


//--------------------- .nv.info                  --------------------------
	.section	.nv.info,"",@"SHT_CUDA_INFO"
	.align	4


	//----- nvinfo : EIATTR_REGCOUNT
	.align		4
        /*0000*/ 	.byte	0x04, 0x2f
        /*0002*/ 	.short	(.L_2 - .L_1)
	.align		4
.L_1:
        /*0004*/ 	.word	index@(_Z8deviceRTPViP5queuePV11kernel_paraPS3_P15kernel_para_GPUiS0_)
        /*0008*/ 	.word	0x00000028


	//----- nvinfo : EIATTR_FRAME_SIZE
	.align		4
.L_2:
        /*000c*/ 	.byte	0x04, 0x11
        /*000e*/ 	.short	(.L_4 - .L_3)
	.align		4
.L_3:
        /*0010*/ 	.word	index@(_Z8deviceRTPViP5queuePV11kernel_paraPS3_P15kernel_para_GPUiS0_)
        /*0014*/ 	.word	0x00000000


	//----- nvinfo : EIATTR_MIN_STACK_SIZE
	.align		4
.L_4:
        /*0018*/ 	.byte	0x04, 0x12
        /*001a*/ 	.short	(.L_6 - .L_5)
	.align		4
.L_5:
        /*001c*/ 	.word	index@(_Z8deviceRTPViP5queuePV11kernel_paraPS3_P15kernel_para_GPUiS0_)
        /*0020*/ 	.word	0x00000000
.L_6:


//--------------------- .nv.compat                --------------------------
	.section	.nv.compat,"",@"SHT_CUDA_COMPAT_INFO"
	.align	4
        /*0000*/ 	.byte	0x02, 0x09, 0x00, 0x00, 0x02, 0x02, 0x01, 0x00, 0x02, 0x05, 0x05, 0x00, 0x03, 0x07, 0x01, 0x01
        /*0010*/ 	.byte	0x02, 0x03, 0x00, 0x00, 0x02, 0x06, 0x01, 0x00, 0x04, 0x0b, 0x08, 0x00, 0x09, 0x00, 0x00, 0x00
        /*0020*/ 	.byte	0x00, 0x00, 0x00, 0x00


//--------------------- .nv.info._Z8deviceRTPViP5queuePV11kernel_paraPS3_P15kernel_para_GPUiS0_ --------------------------
	.section	.nv.info._Z8deviceRTPViP5queuePV11kernel_paraPS3_P15kernel_para_GPUiS0_,"",@"SHT_CUDA_INFO"
	.sectionflags	@""
	.align	4


	//----- nvinfo : EIATTR_CUDA_API_VERSION
	.align		4
        /*0000*/ 	.byte	0x04, 0x37
        /*0002*/ 	.short	(.L_8 - .L_7)
.L_7:
        /*0004*/ 	.word	0x00000082


	//----- nvinfo : EIATTR_KPARAM_INFO
	.align		4
.L_8:
        /*0008*/ 	.byte	0x04, 0x17
        /*000a*/ 	.short	(.L_10 - .L_9)
.L_9:
        /*000c*/ 	.word	0x00000000
        /*0010*/ 	.short	0x0006
        /*0012*/ 	.short	0x0030
        /*0014*/ 	.byte	0x00, 0xf5, 0x21, 0x00


	//----- nvinfo : EIATTR_KPARAM_INFO
	.align		4
.L_10:
        /*0018*/ 	.byte	0x04, 0x17
        /*001a*/ 	.short	(.L_12 - .L_11)
.L_11:
        /*001c*/ 	.word	0x00000000
        /*0020*/ 	.short	0x0005
        /*0022*/ 	.short	0x0028
        /*0024*/ 	.byte	0x00, 0xf0, 0x11, 0x00


	//----- nvinfo : EIATTR_KPARAM_INFO
	.align		4
.L_12:
        /*0028*/ 	.byte	0x04, 0x17
        /*002a*/ 	.short	(.L_14 - .L_13)
.L_13:
        /*002c*/ 	.word	0x00000000
        /*0030*/ 	.short	0x0004
        /*0032*/ 	.short	0x0020
        /*0034*/ 	.byte	0x00, 0xf5, 0x21, 0x00


	//----- nvinfo : EIATTR_KPARAM_INFO
	.align		4
.L_14:
        /*0038*/ 	.byte	0x04, 0x17
        /*003a*/ 	.short	(.L_16 - .L_15)
.L_15:
        /*003c*/ 	.word	0x00000000
        /*0040*/ 	.short	0x0003
        /*0042*/ 	.short	0x0018
        /*0044*/ 	.byte	0x00, 0xf5, 0x21, 0x00


	//----- nvinfo : EIATTR_KPARAM_INFO
	.align		4
.L_16:
        /*0048*/ 	.byte	0x04, 0x17
        /*004a*/ 	.short	(.L_18 - .L_17)
.L_17:
        /*004c*/ 	.word	0x00000000
        /*0050*/ 	.short	0x0002
        /*0052*/ 	.short	0x0010
        /*0054*/ 	.byte	0x00, 0xf5, 0x21, 0x00


	//----- nvinfo : EIATTR_KPARAM_INFO
	.align		4
.L_18:
        /*0058*/ 	.byte	0x04, 0x17
        /*005a*/ 	.short	(.L_20 - .L_19)
.L_19:
        /*005c*/ 	.word	0x00000000
        /*0060*/ 	.short	0x0001
        /*0062*/ 	.short	0x0008
        /*0064*/ 	.byte	0x00, 0xf5, 0x21, 0x00


	//----- nvinfo : EIATTR_KPARAM_INFO
	.align		4
.L_20:
        /*0068*/ 	.byte	0x04, 0x17
        /*006a*/ 	.short	(.L_22 - .L_21)
.L_21:
        /*006c*/ 	.word	0x00000000
        /*0070*/ 	.short	0x0000
        /*0072*/ 	.short	0x0000
        /*0074*/ 	.byte	0x00, 0xf5, 0x21, 0x00


	//----- nvinfo : EIATTR_SPARSE_MMA_MASK
	.align		4
.L_22:
        /*0078*/ 	.byte	0x03, 0x50
        /*007a*/ 	.short	0x0000


	//----- nvinfo : EIATTR_MAXREG_COUNT
	.align		4
        /*007c*/ 	.byte	0x03, 0x1b
        /*007e*/ 	.short	0x00ff


	//----- nvinfo : EIATTR_EXTERNS
	.align		4
        /*0080*/ 	.byte	0x04, 0x0f
        /*0082*/ 	.short	(.L_24 - .L_23)


	//   ....[0]....
	.align		4
.L_23:
        /*0084*/ 	.word	index@(vprintf)


	//----- nvinfo : EIATTR_MERCURY_ISA_VERSION
	.align		4
.L_24:
        /*0088*/ 	.byte	0x03, 0x5f
        /*008a*/ 	.short	0x0101


	//----- nvinfo : EIATTR_INT_WARP_WIDE_INSTR_OFFSETS
	.align		4
        /*008c*/ 	.byte	0x04, 0x31
        /*008e*/ 	.short	(.L_26 - .L_25)


	//   ....[0]....
.L_25:
        /*0090*/ 	.word	0x000013f0


	//----- nvinfo : EIATTR_VRC_CTA_INIT_COUNT
	.align		4
.L_26:
        /*0094*/ 	.byte	0x02, 0x4a
	.zero		1
	.zero		1


	//----- nvinfo : EIATTR_SYSCALL_OFFSETS
	.align		4
        /*0098*/ 	.byte	0x04, 0x46
        /*009a*/ 	.short	(.L_28 - .L_27)


	//   ....[0]....
.L_27:
        /*009c*/ 	.word	0x00001650


	//----- nvinfo : EIATTR_EXIT_INSTR_OFFSETS
	.align		4
.L_28:
        /*00a0*/ 	.byte	0x04, 0x1c
        /*00a2*/ 	.short	(.L_30 - .L_29)


	//   ....[0]....
.L_29:
        /*00a4*/ 	.word	0x00000270


	//   ....[1]....
        /*00a8*/ 	.word	0x000007e0


	//   ....[2]....
        /*00ac*/ 	.word	0x00000820


	//   ....[3]....
        /*00b0*/ 	.word	0x00000950


	//   ....[4]....
        /*00b4*/ 	.word	0x000015d0


	//   ....[5]....
        /*00b8*/ 	.word	0x00001660


	//----- nvinfo : EIATTR_CRS_STACK_SIZE
	.align		4
.L_30:
        /*00bc*/ 	.byte	0x04, 0x1e
        /*00be*/ 	.short	(.L_32 - .L_31)
.L_31:
        /*00c0*/ 	.word	0x00000000


	//----- nvinfo : EIATTR_CBANK_PARAM_SIZE
	.align		4
.L_32:
        /*00c4*/ 	.byte	0x03, 0x19
        /*00c6*/ 	.short	0x0038


	//----- nvinfo : EIATTR_PARAM_CBANK
	.align		4
        /*00c8*/ 	.byte	0x04, 0x0a
        /*00ca*/ 	.short	(.L_34 - .L_33)
	.align		4
.L_33:
        /*00cc*/ 	.word	index@(.nv.constant0._Z8deviceRTPViP5queuePV11kernel_paraPS3_P15kernel_para_GPUiS0_)
        /*00d0*/ 	.short	0x0380
        /*00d2*/ 	.short	0x0038


	//----- nvinfo : EIATTR_SW_WAR
	.align		4
.L_34:
        /*00d4*/ 	.byte	0x04, 0x36
        /*00d6*/ 	.short	(.L_36 - .L_35)
.L_35:
        /*00d8*/ 	.word	0x00000008
.L_36:


//--------------------- .nv.callgraph             --------------------------
	.section	.nv.callgraph,"",@"SHT_CUDA_CALLGRAPH"
	.align	4
	.sectionentsize	8
	.align		4
        /*0000*/ 	.word	0x00000000
	.align		4
        /*0004*/ 	.word	0xffffffff
	.align		4
        /*0008*/ 	.word	index@(_Z8deviceRTPViP5queuePV11kernel_paraPS3_P15kernel_para_GPUiS0_)
	.align		4
        /*000c*/ 	.word	index@(vprintf)
	.align		4
        /*0010*/ 	.word	0x00000000
	.align		4
        /*0014*/ 	.word	0xfffffffe
	.align		4
        /*0018*/ 	.word	0x00000000
	.align		4
        /*001c*/ 	.word	0xfffffffd
	.align		4
        /*0020*/ 	.word	0x00000000
	.align		4
        /*0024*/ 	.word	0xfffffffc


//--------------------- .nv.constant4             --------------------------
	.section	.nv.constant4,"a",@progbits
	.align	8
	.align		8
.nv.constant4:
        /*0000*/ 	.dword	vprintf
	.align		8
        /*0008*/ 	.dword	$str


//--------------------- .text._Z8deviceRTPViP5queuePV11kernel_paraPS3_P15kernel_para_GPUiS0_ --------------------------
	.section	.text._Z8deviceRTPViP5queuePV11kernel_paraPS3_P15kernel_para_GPUiS0_,"ax",@progbits
	.align	128
        .global         _Z8deviceRTPViP5queuePV11kernel_paraPS3_P15kernel_para_GPUiS0_
        .type           _Z8deviceRTPViP5queuePV11kernel_paraPS3_P15kernel_para_GPUiS0_,@function
        .size           _Z8deviceRTPViP5queuePV11kernel_paraPS3_P15kernel_para_GPUiS0_,(.L_x_35 - _Z8deviceRTPViP5queuePV11kernel_paraPS3_P15kernel_para_GPUiS0_)
        .other          _Z8deviceRTPViP5queuePV11kernel_paraPS3_P15kernel_para_GPUiS0_,@"STO_CUDA_ENTRY STV_DEFAULT"
_Z8deviceRTPViP5queuePV11kernel_paraPS3_P15kernel_para_GPUiS0_:
.text._Z8deviceRTPViP5queuePV11kernel_paraPS3_P15kernel_para_GPUiS0_:
[----:B------:R-:W0:Y:S01]  /*0000*/  LDC R1, c[0x0][0x37c] ;  /* 0x0000df00ff017b82 */ /* 0x000e220000000800 */
[----:B------:R-:W1:Y:S01]  /*0010*/  S2R R0, SR_CTAID.X ;  /* 0x0000000000007919 */ /* 0x000e620000002500 */
[----:B------:R-:W1:Y:S01]  /*0020*/  LDCU UR4, c[0x0][0x360] ;  /* 0x00006c00ff0477ac */ /* 0x000e620008000800 */
[----:B------:R-:W1:Y:S01]  /*0030*/  S2R R5, SR_TID.X ;  /* 0x0000000000057919 */ /* 0x000e620000002100 */
[----:B------:R-:W2:Y:S01]  /*0040*/  LDCU.64 UR36, c[0x0][0x358] ;  /* 0x00006b00ff2477ac */ /* 0x000ea20008000a00 */
[----:B-1----:R-:W-:-:S05]  /*0050*/  IMAD R0, R0, UR4, R5 ;  /* 0x0000000400007c24 */ /* 0x002fca000f8e0205 */
[----:B------:R-:W-:-:S13]  /*0060*/  ISETP.GT.AND P0, PT, R0, 0x1f, PT ;  /* 0x0000001f0000780c */ /* 0x000fda0003f04270 */
[----:B0-2---:R-:W-:Y:S05]  /*0070*/  @P0 BRA `(.L_x_0) ;  /* 0x0000000400dc0947 */ /* 0x005fea0003800000 */
[----:B------:R-:W0:Y:S01]  /*0080*/  LDC.64 R4, c[0x0][0x380] ;  /* 0x0000e000ff047b82 */ /* 0x000e220000000a00 */
[----:B------:R-:W-:Y:S01]  /*0090*/  ISETP.GT.AND P0, PT, R0, 0x17, PT ;  /* 0x000000170000780c */ /* 0x000fe20003f04270 */
[----:B------:R-:W-:-:S12]  /*00a0*/  BSSY.RECONVERGENT B0, `(.L_x_1) ;  /* 0x000001a000007945 */ /* 0x000fd80003800200 */
[----:B------:R-:W-:Y:S05]  /*00b0*/  @P0 BRA `(.L_x_2) ;  /* 0x0000000000600947 */ /* 0x000fea0003800000 */
[----:B------:R-:W-:Y:S01]  /*00c0*/  ISETP.NE.AND P0, PT, R0, RZ, PT ;  /* 0x000000ff0000720c */ /* 0x000fe20003f05270 */
[----:B------:R-:W1:-:S12]  /*00d0*/  LDC.64 R2, c[0x0][0x388] ;  /* 0x0000e200ff027b82 */ /* 0x000e580000000a00 */
[----:B------:R-:W2:Y:S01]  /*00e0*/  @!P0 LDC.64 R6, c[0x0][0x388] ;  /* 0x0000e200ff068b82 */ /* 0x000ea20000000a00 */
[----:B------:R-:W-:Y:S01]  /*00f0*/  @!P0 MOV R9, 0x1 ;  /* 0x0000000100098802 */ /* 0x000fe20000000f00 */
[----:B-1----:R-:W-:-:S04]  /*0100*/  IMAD.WIDE R2, R0, 0x4, R2 ;  /* 0x0000000400027825 */ /* 0x002fc800078e0202 */
[----:B------:R-:W-:Y:S01]  /*0110*/  IMAD.WIDE R10, R0, 0x3c, R2 ;  /* 0x0000003c000a7825 */ /* 0x000fe200078e0202 */
[----:B--2---:R1:W-:Y:S04]  /*0120*/  @!P0 STG.E desc[UR36][R6.64+0x660], R9 ;  /* 0x0006600906008986 */ /* 0x0043e8000c101924 */
[----:B------:R1:W-:Y:S04]  /*0130*/  @P0 STG.E desc[UR36][R2.64+0x660], RZ ;  /* 0x000660ff02000986 */ /* 0x0003e8000c101924 */
[----:B------:R1:W-:Y:S04]  /*0140*/  STG.E desc[UR36][R10.64], RZ ;  /* 0x000000ff0a007986 */ /* 0x0003e8000c101924 */
        /* <DEDUP_REMOVED lines=14> */
[----:B------:R1:W-:Y:S02]  /*0230*/  STG.E desc[UR36][R10.64+0x3c], RZ ;  /* 0x00003cff0a007986 */ /* 0x0003e4000c101924 */
.L_x_2:
[----:B------:R-:W-:Y:S05]  /*0240*/  BSYNC.RECONVERGENT B0 ;  /* 0x0000000000007941 */ /* 0x000fea0003800200 */
.L_x_1:
[----:B0-----:R-:W2:Y:S02]  /*0250*/  LDG.E.STRONG.SYS R4, desc[UR36][R4.64] ;  /* 0x0000002404047981 */ /* 0x001ea4000c1f5900 */
[----:B--2---:R-:W-:-:S13]  /*0260*/  ISETP.NE.AND P0, PT, R4, RZ, PT ;  /* 0x000000ff0400720c */ /* 0x004fda0003f05270 */
[----:B------:R-:W-:Y:S05]  /*0270*/  @P0 EXIT ;  /* 0x000000000000094d */ /* 0x000fea0003800000 */
[----:B-1----:R-:W0:Y:S08]  /*0280*/  LDC.64 R2, c[0x0][0x388] ;  /* 0x0000e200ff027b82 */ /* 0x002e300000000a00 */
[----:B------:R-:W1:Y:S01]  /*0290*/  LDC.64 R4, c[0x0][0x390] ;  /* 0x0000e400ff047b82 */ /* 0x000e620000000a00 */
[----:B0-----:R-:W-:-:S04]  /*02a0*/  IMAD.WIDE R2, R0, 0x40, R2 ;  /* 0x0000004000027825 */ /* 0x001fc800078e0202 */
[----:B------:R-:W-:-:S04]  /*02b0*/  IMAD.WIDE R6, R0, -0x3c, R2 ;  /* 0xffffffc400067825 */ /* 0x000fc800078e0202 */
[----:B-1----:R-:W-:-:S07]  /*02c0*/  IMAD.WIDE R4, R0, 0x40, R4 ;  /* 0x0000004000047825 */ /* 0x002fce00078e0204 */
.L_x_12:
[----:B------:R-:W0:Y:S02]  /*02d0*/  LDC.64 R8, c[0x0][0x380] ;  /* 0x0000e000ff087b82 */ /* 0x000e240000000a00 */
[----:B0-2---:R-:W2:Y:S01]  /*02e0*/  LDG.E.STRONG.SYS R10, desc[UR36][R8.64] ;  /* 0x00000024080a7981 */ /* 0x005ea2000c1f5900 */
[----:B------:R-:W-:Y:S05]  /*02f0*/  YIELD ;  /* 0x0000000000007946 */ /* 0x000fea0003800000 */
[----:B------:R-:W-:Y:S01]  /*0300*/  BSSY B0, `(.L_x_3) ;  /* 0x0000049000007945 */ /* 0x000fe20003800000 */
[----:B--2---:R-:W-:-:S04]  /*0310*/  ISETP.NE.AND P0, PT, R10, RZ, PT ;  /* 0x000000ff0a00720c */ /* 0x004fc80003f05270 */
[----:B------:R-:W-:-:S13]  /*0320*/  ISETP.GT.OR P0, PT, R0, 0x17, P0 ;  /* 0x000000170000780c */ /* 0x000fda0000704670 */
[----:B-1-3--:R-:W-:Y:S05]  /*0330*/  @P0 BRA `(.L_x_4) ;  /* 0x0000000400140947 */ /* 0x00afea0003800000 */
[----:B------:R-:W2:Y:S02]  /*0340*/  LDG.E.STRONG.SYS R10, desc[UR36][R4.64+0x28] ;  /* 0x00002824040a7981 */ /* 0x000ea4000c1f5900 */
[----:B--2---:R-:W-:-:S13]  /*0350*/  ISETP.NE.AND P0, PT, R10, RZ, PT ;  /* 0x000000ff0a00720c */ /* 0x004fda0003f05270 */
[----:B------:R-:W-:Y:S05]  /*0360*/  @!P0 BRA `(.L_x_4) ;  /* 0x0000000400088947 */ /* 0x000fea0003800000 */
[----:B------:R-:W2:Y:S02]  /*0370*/  LDG.E.STRONG.SYS R8, desc[UR36][R8.64] ;  /* 0x0000002408087981 */ /* 0x000ea4000c1f5900 */
[----:B--2---:R-:W-:-:S13]  /*0380*/  ISETP.NE.AND P0, PT, R8, RZ, PT ;  /* 0x000000ff0800720c */ /* 0x004fda0003f05270 */
[----:B------:R-:W-:Y:S05]  /*0390*/  @P0 BRA `(.L_x_4) ;  /* 0x0000000000fc0947 */ /* 0x000fea0003800000 */
[----:B------:R-:W2:Y:S01]  /*03a0*/  LDG.E.STRONG.SYS R10, desc[UR36][R4.64+0x24] ;  /* 0x00002424040a7981 */ /* 0x000ea2000c1f5900 */
[----:B------:R-:W-:Y:S01]  /*03b0*/  BSSY B1, `(.L_x_5) ;  /* 0x000003c000017945 */ /* 0x000fe20003800000 */
[----:B--2---:R-:W-:-:S13]  /*03c0*/  ISETP.GE.AND P0, PT, R10, 0x1, PT ;  /* 0x000000010a00780c */ /* 0x004fda0003f06270 */
[----:B------:R-:W-:Y:S05]  /*03d0*/  @!P0 BRA `(.L_x_6) ;  /* 0x0000000000e48947 */ /* 0x000fea0003800000 */
[----:B------:R-:W0:Y:S01]  /*03e0*/  LDC.64 R8, c[0x0][0x3a0] ;  /* 0x0000e800ff087b82 */ /* 0x000e220000000a00 */
[----:B------:R-:W-:-:S07]  /*03f0*/  HFMA2 R11, -RZ, RZ, 0, 0 ;  /* 0x00000000ff0b7431 */ /* 0x000fce00000001ff */
.L_x_11:
[----:B--2---:R-:W2:Y:S02]  /*0400*/  LDG.E R15, desc[UR36][R6.64+0x660] ;  /* 0x00066024060f7981 */ /* 0x004ea4000c1e1900 */
[----:B--2---:R-:W-:-:S06]  /*0410*/  IMAD.WIDE R12, R15, 0x4, R2 ;  /* 0x000000040f0c7825 */ /* 0x004fcc00078e0202 */
[----:B------:R-:W2:Y:S01]  /*0420*/  LDG.E R12, desc[UR36][R12.64] ;  /* 0x000000240c0c7981 */ /* 0x000ea2000c1e1900 */
[----:B------:R-:W-:Y:S05]  /*0430*/  YIELD ;  /* 0x0000000000007946 */ /* 0x000fea0003800000 */
[----:B------:R-:W-:Y:S01]  /*0440*/  BSSY.RECONVERGENT B2, `(.L_x_7) ;  /* 0x0000025000027945 */ /* 0x000fe20003800200 */
[----:B--2---:R-:W-:-:S13]  /*0450*/  ISETP.NE.AND P0, PT, R12, RZ, PT ;  /* 0x000000ff0c00720c */ /* 0x004fda0003f05270 */
[----:B-1----:R-:W-:Y:S05]  /*0460*/  @P0 BRA `(.L_x_8) ;  /* 0x0000000000880947 */ /* 0x002fea0003800000 */
[----:B------:R-:W-:-:S04]  /*0470*/  IMAD R13, R0, 0x10, R15 ;  /* 0x00000010000d7824 */ /* 0x000fc800078e020f */
[----:B0-----:R-:W-:-:S05]  /*0480*/  IMAD.WIDE R12, R13, 0x38, R8 ;  /* 0x000000380d0c7825 */ /* 0x001fca00078e0208 */
[----:B------:R0:W-:Y:S04]  /*0490*/  STG.E desc[UR36][R12.64+0x24], R0 ;  /* 0x000024000c007986 */ /* 0x0001e8000c101924 */
[----:B------:R-:W2:Y:S01]  /*04a0*/  LDG.E R19, desc[UR36][R6.64+0x660] ;  /* 0x0006602406137981 */ /* 0x000ea2000c1e1900 */
[----:B------:R-:W-:Y:S02]  /*04b0*/  SHF.L.U32 R21, R11, 0x5, RZ ;  /* 0x000000050b157819 */ /* 0x000fe400000006ff */
[----:B--2---:R-:W-:-:S05]  /*04c0*/  LEA R15, R0, R19, 0x4 ;  /* 0x00000013000f7211 */ /* 0x004fca00078e20ff */
[----:B------:R-:W-:-:S05]  /*04d0*/  IMAD.WIDE R14, R15, 0x38, R8 ;  /* 0x000000380f0e7825 */ /* 0x000fca00078e0208 */
[----:B------:R1:W-:Y:S04]  /*04e0*/  STG.E desc[UR36][R14.64+0x28], R19 ;  /* 0x000028130e007986 */ /* 0x0003e8000c101924 */
[----:B------:R2:W-:Y:S04]  /*04f0*/  STG.E desc[UR36][R14.64+0x20], R21 ;  /* 0x000020150e007986 */ /* 0x0005e8000c101924 */
[----:B------:R-:W3:Y:S01]  /*0500*/  LDG.E R17, desc[UR36][R6.64+0x660] ;  /* 0x0006602406117981 */ /* 0x000ee2000c1e1900 */
[----:B------:R-:W-:Y:S02]  /*0510*/  IMAD.MOV.U32 R25, RZ, RZ, 0x1 ;  /* 0x00000001ff197424 */ /* 0x000fe400078e00ff */
[----:B---3--:R-:W-:-:S05]  /*0520*/  IMAD.WIDE R16, R17, 0x4, R2 ;  /* 0x0000000411107825 */ /* 0x008fca00078e0202 */
[----:B------:R-:W-:Y:S04]  /*0530*/  STG.E desc[UR36][R16.64], R25 ;  /* 0x0000001910007986 */ /* 0x000fe8000c101924 */
[----:B0-----:R-:W3:Y:S04]  /*0540*/  LDG.E R13, desc[UR36][R6.64+0x660] ;  /* 0x00066024060d7981 */ /* 0x001ee8000c1e1900 */
[----:B------:R-:W4:Y:S01]  /*0550*/  LDG.E.STRONG.SYS R23, desc[UR36][R4.64+0x30] ;  /* 0x0000302404177981 */ /* 0x000f22000c1f5900 */
[----:B---3--:R-:W-:-:S05]  /*0560*/  LEA R13, R0, R13, 0x4 ;  /* 0x0000000d000d7211 */ /* 0x008fca00078e20ff */
[----:B------:R-:W-:-:S05]  /*0570*/  IMAD.WIDE R12, R13, 0x38, R8 ;  /* 0x000000380d0c7825 */ /* 0x000fca00078e0208 */
[----:B----4-:R-:W-:Y:S04]  /*0580*/  STG.E desc[UR36][R12.64+0x2c], R23 ;  /* 0x00002c170c007986 */ /* 0x010fe8000c101924 */
[----:B-1----:R-:W2:Y:S02]  /*0590*/  LDG.E R19, desc[UR36][R6.64+0x660] ;  /* 0x0006602406137981 */ /* 0x002ea4000c1e1900 */
[----:B--2---:R-:W-:-:S05]  /*05a0*/  LEA R15, R0, R19, 0x4 ;  /* 0x00000013000f7211 */ /* 0x004fca00078e20ff */
[----:B------:R-:W-:-:S05]  /*05b0*/  IMAD.WIDE R14, R15, 0x38, R8 ;  /* 0x000000380f0e7825 */ /* 0x000fca00078e0208 */
[----:B------:R0:W-:Y:S01]  /*05c0*/  STG.E desc[UR36][R14.64+0x1c], R25 ;  /* 0x00001c190e007986 */ /* 0x0001e2000c101924 */
[----:B------:R-:W-:Y:S01]  /*05d0*/  @!PT LDS RZ, [RZ] ;  /* 0x00000000fffff984 */ /* 0x000fe20000000800 */
[----:B------:R-:W-:Y:S01]  /*05e0*/  @!PT LDS RZ, [RZ] ;  /* 0x00000000fffff984 */ /* 0x000fe20000000800 */
[----:B------:R-:W-:Y:S01]  /*05f0*/  @!PT LDS RZ, [RZ] ;  /* 0x00000000fffff984 */ /* 0x000fe20000000800 */
[----:B------:R-:W-:Y:S01]  /*0600*/  @!PT LDS RZ, [RZ] ;  /* 0x00000000fffff984 */ /* 0x000fe20000000800 */
[----:B------:R-:W-:-:S00]  /*0610*/  MEMBAR.ALL.CTA ;  /* 0x0000000000007992 */ /* 0x000fc00000008000 */
[----:B------:R-:W-:Y:S06]  /*0620*/  MEMBAR.SC.GPU ;  /* 0x0000000000007992 */ /* 0x000fec0000002000 */
[----:B------:R-:W-:-:S00]  /*0630*/  ERRBAR ;  /* 0x00000000000079ab */ /* 0x000fc00000000000 */
[----:B------:R-:W-:Y:S06]  /*0640*/  CGAERRBAR ;  /* 0x00000000000075ab */ /* 0x000fec0000000000 */
[----:B------:R-:W-:Y:S04]  /*0650*/  CCTL.IVALL ;  /* 0x00000000ff00798f */ /* 0x000fe80002000000 */
[----:B0-----:R1:W5:Y:S01]  /*0660*/  LDG.E R15, desc[UR36][R6.64+0x660] ;  /* 0x00066024060f7981 */ /* 0x001362000c1e1900 */
[----:B------:R-:W-:Y:S01]  /*0670*/  VIADD R11, R11, 0x1 ;  /* 0x000000010b0b7836 */ /* 0x000fe20000000000 */
[----:B------:R-:W-:-:S07]  /*0680*/  IADD3 R10, PT, PT, R10, -0x1, RZ ;  /* 0xffffffff0a0a7810 */ /* 0x000fce0007ffe0ff */
.L_x_8:
[----:B------:R-:W-:Y:S05]  /*0690*/  BSYNC.RECONVERGENT B2 ;  /* 0x0000000000027941 */ /* 0x000fea0003800200 */
.L_x_7:
[----:B-----5:R-:W-:Y:S01]  /*06a0*/  IADD3 R15, PT, PT, R15, 0x1, RZ ;  /* 0x000000010f0f7810 */ /* 0x020fe20007ffe0ff */
[----:B------:R-:W-:Y:S03]  /*06b0*/  BSSY.RECONVERGENT B2, `(.L_x_9) ;  /* 0x0000009000027945 */ /* 0x000fe60003800200 */
[----:B------:R-:W-:Y:S01]  /*06c0*/  ISETP.NE.AND P0, PT, R15, 0x10, PT ;  /* 0x000000100f00780c */ /* 0x000fe20003f05270 */
[----:B------:R2:W-:-:S12]  /*06d0*/  STG.E desc[UR36][R6.64+0x660], R15 ;  /* 0x0006600f06007986 */ /* 0x0005d8000c101924 */
[----:B--2---:R-:W-:Y:S05]  /*06e0*/  @P0 BRA `(.L_x_10) ;  /* 0x0000000000140947 */ /* 0x004fea0003800000 */
[----:B------:R-:W-:-:S13]  /*06f0*/  ISETP.NE.AND P0, PT, R0, RZ, PT ;  /* 0x000000ff0000720c */ /* 0x000fda0003f05270 */
[----:B------:R-:W2:Y:S01]  /*0700*/  @!P0 LDC.64 R12, c[0x0][0x388] ;  /* 0x0000e200ff0c8b82 */ /* 0x000ea20000000a00 */
[----:B------:R-:W-:-:S05]  /*0710*/  @!P0 IMAD.MOV.U32 R15, RZ, RZ, 0x1 ;  /* 0x00000001ff0f8424 */ /* 0x000fca00078e00ff */
[----:B--2---:R2:W-:Y:S04]  /*0720*/  @!P0 STG.E desc[UR36][R12.64+0x660], R15 ;  /* 0x0006600f0c008986 */ /* 0x0045e8000c101924 */
[----:B------:R2:W-:Y:S02]  /*0730*/  @P0 STG.E desc[UR36][R6.64+0x660], RZ ;  /* 0x000660ff06000986 */ /* 0x0005e4000c101924 */
.L_x_10:
[----:B------:R-:W-:Y:S05]  /*0740*/  BSYNC.RECONVERGENT B2 ;  /* 0x0000000000027941 */ /* 0x000fea0003800200 */
.L_x_9:
[----:B------:R-:W-:-:S13]  /*0750*/  ISETP.NE.AND P0, PT, R10, RZ, PT ;  /* 0x000000ff0a00720c */ /* 0x000fda0003f05270 */
[----:B------:R-:W-:Y:S05]  /*0760*/  @P0 BRA `(.L_x_11) ;  /* 0xfffffffc00240947 */ /* 0x000fea000383ffff */
.L_x_6:
[----:B------:R-:W-:Y:S05]  /*0770*/  BSYNC B1 ;  /* 0x0000000000017941 */ /* 0x000fea0003800000 */
.L_x_5:
[----:B------:R3:W-:Y:S02]  /*0780*/  STG.E.STRONG.SYS desc[UR36][R4.64+0x28], RZ ;  /* 0x000028ff04007986 */ /* 0x0007e4000c115924 */
.L_x_4:
[----:B------:R-:W-:Y:S05]  /*0790*/  BSYNC B0 ;  /* 0x0000000000007941 */ /* 0x000fea0003800000 */
.L_x_3:
[----:B0-----:R-:W0:Y:S02]  /*07a0*/  LDC.64 R8, c[0x0][0x380] ;  /* 0x0000e000ff087b82 */ /* 0x001e240000000a00 */
[----:B0-----:R-:W4:Y:S02]  /*07b0*/  LDG.E.STRONG.SYS R8, desc[UR36][R8.64] ;  /* 0x0000002408087981 */ /* 0x001f24000c1f5900 */
[----:B----4-:R-:W-:-:S13]  /*07c0*/  ISETP.NE.AND P0, PT, R8, RZ, PT ;  /* 0x000000ff0800720c */ /* 0x010fda0003f05270 */
[----:B------:R-:W-:Y:S05]  /*07d0*/  @!P0 BRA `(.L_x_12) ;  /* 0xfffffff800bc8947 */ /* 0x000fea000383ffff */
[----:B------:R-:W-:Y:S05]  /*07e0*/  EXIT ;  /* 0x000000000000794d */ /* 0x000fea0003800000 */
.L_x_0:
[----:B------:R-:W0:Y:S02]  /*07f0*/  LDC.64 R2, c[0x0][0x380] ;  /* 0x0000e000ff027b82 */ /* 0x000e240000000a00 */
[----:B0-----:R-:W2:Y:S02]  /*0800*/  LDG.E.STRONG.SYS R2, desc[UR36][R2.64] ;  /* 0x0000002402027981 */ /* 0x001ea4000c1f5900 */
[----:B--2---:R-:W-:-:S13]  /*0810*/  ISETP.NE.AND P0, PT, R2, RZ, PT ;  /* 0x000000ff0200720c */ /* 0x004fda0003f05270 */
[----:B------:R-:W-:Y:S05]  /*0820*/  @P0 EXIT ;  /* 0x000000000000094d */ /* 0x000fea0003800000 */
[----:B------:R-:W0:Y:S01]  /*0830*/  LDC.64 R12, c[0x0][0x3a0] ;  /* 0x0000e800ff0c7b82 */ /* 0x000e220000000a00 */
[----:B------:R-:W-:Y:S02]  /*0840*/  SHF.R.U32.HI R3, RZ, 0x5, R0 ;  /* 0x00000005ff037819 */ /* 0x000fe40000011600 */
[----:B------:R-:W-:-:S03]  /*0850*/  LOP3.LUT R0, R5, 0x1f, RZ, 0xc0, !PT ;  /* 0x0000001f05007812 */ /* 0x000fc600078ec0ff */
[----:B0-----:R-:W-:-:S07]  /*0860*/  IMAD.WIDE.U32 R12, R3, 0x38, R12 ;  /* 0x00000038030c7825 */ /* 0x001fce00078e000c */
.L_x_32:
[----:B------:R-:W2:Y:S01]  /*0870*/  LDG.E R4, desc[UR36][R12.64+0x1c] ;  /* 0x00001c240c047981 */ /* 0x000ea2000c1e1900 */
[----:B------:R-:W0:Y:S01]  /*0880*/  LDC.64 R2, c[0x0][0x380] ;  /* 0x0000e000ff027b82 */ /* 0x000e220000000a00 */
[----:B------:R-:W-:Y:S05]  /*0890*/  YIELD ;  /* 0x0000000000007946 */ /* 0x000fea0003800000 */
[----:B------:R-:W-:Y:S01]  /*08a0*/  BSSY B0, `(.L_x_13) ;  /* 0x0000008000007945 */ /* 0x000fe20003800000 */
[----:B--2---:R-:W-:-:S13]  /*08b0*/  ISETP.NE.AND P0, PT, R4, RZ, PT ;  /* 0x000000ff0400720c */ /* 0x004fda0003f05270 */
[----:B01----:R-:W-:Y:S05]  /*08c0*/  @P0 BRA `(.L_x_14) ;  /* 0x0000000000140947 */ /* 0x003fea0003800000 */
[----:B------:R-:W0:Y:S02]  /*08d0*/  LDC.64 R6, c[0x0][0x380] ;  /* 0x0000e000ff067b82 */ /* 0x000e240000000a00 */
.L_x_15:
[----:B0-----:R-:W2:Y:S01]  /*08e0*/  LDG.E.STRONG.SYS R4, desc[UR36][R6.64] ;  /* 0x0000002406047981 */ /* 0x001ea2000c1f5900 */
[----:B------:R-:W-:Y:S05]  /*08f0*/  YIELD ;  /* 0x0000000000007946 */ /* 0x000fea0003800000 */
[----:B--2---:R-:W-:-:S13]  /*0900*/  ISETP.NE.AND P0, PT, R4, RZ, PT ;  /* 0x000000ff0400720c */ /* 0x004fda0003f05270 */
[----:B------:R-:W-:Y:S05]  /*0910*/  @!P0 BRA `(.L_x_15) ;  /* 0xfffffffc00f08947 */ /* 0x000fea000383ffff */
.L_x_14:
[----:B------:R-:W-:Y:S05]  /*0920*/  BSYNC B0 ;  /* 0x0000000000007941 */ /* 0x000fea0003800000 */
.L_x_13:
[----:B------:R-:W2:Y:S02]  /*0930*/  LDG.E.STRONG.SYS R2, desc[UR36][R2.64] ;  /* 0x0000002402027981 */ /* 0x000ea4000c1f5900 */
[----:B--2---:R-:W-:-:S13]  /*0940*/  ISETP.NE.AND P0, PT, R2, RZ, PT ;  /* 0x000000ff0200720c */ /* 0x004fda0003f05270 */
[----:B------:R-:W-:Y:S05]  /*0950*/  @P0 EXIT ;  /* 0x000000000000094d */ /* 0x000fea0003800000 */
[----:B------:R-:W2:Y:S01]  /*0960*/  LDG.E R3, desc[UR36][R12.64+0x2c] ;  /* 0x00002c240c037981 */ /* 0x000ea2000c1e1900 */
[----:B------:R-:W2:Y:S02]  /*0970*/  LDC.64 R20, c[0x0][0x398] ;  /* 0x0000e600ff147b82 */ /* 0x000ea40000000a00 */
[----:B--2---:R-:W-:-:S05]  /*0980*/  IMAD.WIDE R20, R3, 0x40, R20 ;  /* 0x0000004003147825 */ /* 0x004fca00078e0214 */
[----:B------:R-:W2:Y:S02]  /*0990*/  LDG.E.STRONG.SYS R2, desc[UR36][R20.64+0x2c] ;  /* 0x00002c2414027981 */ /* 0x000ea4000c1f5900 */
[----:B--2---:R-:W-:-:S13]  /*09a0*/  ISETP.NE.AND P0, PT, R2, 0x1, PT ;  /* 0x000000010200780c */ /* 0x004fda0003f05270 */
[----:B------:R-:W-:Y:S05]  /*09b0*/  @P0 BRA `(.L_x_16) ;  /* 0x0000000c00080947 */ /* 0x000fea0003800000 */
[----:B------:R-:W2:Y:S04]  /*09c0*/  LDG.E.STRONG.SYS R4, desc[UR36][R20.64+0x18] ;  /* 0x0000182414047981 */ /* 0x000ea8000c1f5900 */
[----:B------:R0:W5:Y:S04]  /*09d0*/  LDG.E.STRONG.SYS R2, desc[UR36][R20.64+0x18] ;  /* 0x0000182414027981 */ /* 0x000168000c1f5900 */
[----:B------:R-:W3:Y:S04]  /*09e0*/  LDG.E R5, desc[UR36][R12.64+0x20] ;  /* 0x000020240c057981 */ /* 0x000ee8000c1e1900 */
[----:B------:R-:W4:Y:S01]  /*09f0*/  LDG.E.STRONG.SYS R3, desc[UR36][R20.64+0x18] ;  /* 0x0000182414037981 */ /* 0x000f22000c1f5900 */
[----:B------:R-:W-:Y:S01]  /*0a00*/  BSSY.RECONVERGENT B1, `(.L_x_17) ;  /* 0x0000091000017945 */ /* 0x000fe20003800200 */
[----:B---3--:R-:W-:-:S02]  /*0a10*/  IADD3 R5, PT, PT, R0, R5, RZ ;  /* 0x0000000500057210 */ /* 0x008fc40007ffe0ff */
[----:B----4-:R-:W-:-:S04]  /*0a20*/  ISETP.GE.AND P0, PT, R3, 0x1, PT ;  /* 0x000000010300780c */ /* 0x010fc80003f06270 */
[----:B--2---:R-:W-:-:S13]  /*0a30*/  ISETP.GE.OR P0, PT, R5, R4, !P0 ;  /* 0x000000040500720c */ /* 0x004fda0004706670 */
[----:B0-----:R-:W-:Y:S05]  /*0a40*/  @P0 BRA `(.L_x_18) ;  /* 0x0000000800300947 */ /* 0x001fea0003800000 */
[----:B------:R0:W5:Y:S04]  /*0a50*/  LDG.E.64 R14, desc[UR36][R20.64] ;  /* 0x00000024140e7981 */ /* 0x000168000c1e1b00 */
[----:B------:R0:W5:Y:S04]  /*0a60*/  LDG.E.64 R16, desc[UR36][R20.64+0x8] ;  /* 0x0000082414107981 */ /* 0x000168000c1e1b00 */
[----:B------:R0:W5:Y:S02]  /*0a70*/  LDG.E.64 R18, desc[UR36][R20.64+0x10] ;  /* 0x0000102414127981 */ /* 0x000164000c1e1b00 */
[C---:B-----5:R-:W-:Y:S01]  /*0a80*/  LOP3.LUT R6, R2.reuse, 0x7ffffff8, RZ, 0xc0, !PT ;  /* 0x7ffffff802067812 */ /* 0x060fe200078ec0ff */
[CC--:B------:R-:W-:Y:S01]  /*0a90*/  IMAD R4, R2.reuse, R5.reuse, RZ ;  /* 0x0000000502047224 */ /* 0x0c0fe200078e02ff */
[----:B------:R-:W-:Y:S01]  /*0aa0*/  LOP3.LUT R7, R2, 0x7, RZ, 0xc0, !PT ;  /* 0x0000000702077812 */ /* 0x000fe200078ec0ff */
[C---:B------:R-:W-:Y:S01]  /*0ab0*/  IMAD R5, R3.reuse, R5, RZ ;  /* 0x0000000503057224 */ /* 0x040fe200078e02ff */
[----:B------:R-:W-:Y:S01]  /*0ac0*/  SHF.L.U32 R8, R3, 0x3, RZ ;  /* 0x0000000303087819 */ /* 0x000fe200000006ff */
[----:B------:R-:W-:Y:S01]  /*0ad0*/  IMAD.MOV.U32 R10, RZ, RZ, RZ ;  /* 0x000000ffff0a7224 */ /* 0x000fe200078e00ff */
[----:B------:R-:W-:-:S07]  /*0ae0*/  IADD3 R9, PT, PT, -R6, RZ, RZ ;  /* 0x000000ff06097210 */ /* 0x000fce0007ffe1ff */
.L_x_27:
[----:B------:R-:W-:Y:S01]  /*0af0*/  ISETP.GE.AND P0, PT, R2, 0x1, PT ;  /* 0x000000010200780c */ /* 0x000fe20003f06270 */
[----:B------:R-:W-:Y:S01]  /*0b00*/  BSSY.RECONVERGENT B0, `(.L_x_19) ;  /* 0x000007a000007945 */ /* 0x000fe20003800200 */
[----:B-1----:R-:W-:-:S11]  /*0b10*/  HFMA2 R24, -RZ, RZ, 0, 0 ;  /* 0x00000000ff187431 */ /* 0x002fd600000001ff */
[----:B------:R-:W-:Y:S05]  /*0b20*/  @!P0 BRA `(.L_x_20) ;  /* 0x0000000400dc8947 */ /* 0x000fea0003800000 */
[----:B------:R-:W-:Y:S01]  /*0b30*/  ISETP.GE.U32.AND P0, PT, R2, 0x8, PT ;  /* 0x000000080200780c */ /* 0x000fe20003f06070 */
[----:B------:R-:W-:Y:S01]  /*0b40*/  BSSY.RECONVERGENT B2, `(.L_x_21) ;  /* 0x000003e000027945 */ /* 0x000fe20003800200 */
[----:B------:R-:W-:Y:S01]  /*0b50*/  IMAD.MOV.U32 R11, RZ, RZ, RZ ;  /* 0x000000ffff0b7224 */ /* 0x000fe200078e00ff */
[----:B------:R-:W-:-:S10]  /*0b60*/  MOV R24, RZ ;  /* 0x000000ff00187202 */ /* 0x000fd40000000f00 */
[----:B------:R-:W-:Y:S05]  /*0b70*/  @!P0 BRA `(.L_x_22) ;  /* 0x0000000000e88947 */ /* 0x000fea0003800000 */
[----:B------:R-:W-:Y:S01]  /*0b80*/  BSSY.RECONVERGENT B3, `(.L_x_23) ;  /* 0x0000038000037945 */ /* 0x000fe20003800200 */
[CC--:B------:R-:W-:Y:S01]  /*0b90*/  IADD3 R36, PT, PT, R3.reuse, R10.reuse, RZ ;  /* 0x0000000a03247210 */ /* 0x0c0fe20007ffe0ff */
[C-C-:B------:R-:W-:Y:S01]  /*0ba0*/  IMAD R31, R3.reuse, 0x2, R10.reuse ;  /* 0x00000002031f7824 */ /* 0x140fe200078e020a */
[C---:B------:R-:W-:Y:S01]  /*0bb0*/  LEA R35, R3.reuse, R10, 0x2 ;  /* 0x0000000a03237211 */ /* 0x040fe200078e10ff */
[C-C-:B------:R-:W-:Y:S01]  /*0bc0*/  IMAD R33, R3.reuse, 0x3, R10.reuse ;  /* 0x0000000303217824 */ /* 0x140fe200078e020a */
[----:B------:R-:W-:Y:S01]  /*0bd0*/  MOV R24, RZ ;  /* 0x000000ff00187202 */ /* 0x000fe20000000f00 */
[C-C-:B------:R-:W-:Y:S01]  /*0be0*/  IMAD R37, R3.reuse, 0x5, R10.reuse ;  /* 0x0000000503257824 */ /* 0x140fe200078e020a */
[----:B------:R-:W-:Y:S01]  /*0bf0*/  MOV R11, R9 ;  /* 0x00000009000b7202 */ /* 0x000fe20000000f00 */
[C-C-:B------:R-:W-:Y:S02]  /*0c00*/  IMAD R30, R3.reuse, 0x6, R10.reuse ;  /* 0x00000006031e7824 */ /* 0x140fe400078e020a */
[----:B------:R-:W-:-:S02]  /*0c10*/  IMAD R32, R3, 0x7, R10 ;  /* 0x0000000703207824 */ /* 0x000fc400078e020a */
[----:B------:R-:W-:Y:S02]  /*0c20*/  IMAD.MOV.U32 R34, RZ, RZ, R4 ;  /* 0x000000ffff227224 */ /* 0x000fe400078e0004 */
[----:B0-----:R-:W-:-:S07]  /*0c30*/  IMAD.WIDE.U32 R20, R10, 0x4, R16 ;  /* 0x000000040a147825 */ /* 0x001fce00078e0010 */
.L_x_24:
[----:B------:R-:W-:Y:S01]  /*0c40*/  IMAD.WIDE R22, R34, 0x4, R14 ;  /* 0x0000000422167825 */ /* 0x000fe200078e020e */
[----:B------:R-:W2:Y:S04]  /*0c50*/  LD.E R26, desc[UR36][R20.64] ;  /* 0x00000024141a7980 */ /* 0x000ea8000c101900 */
[----:B------:R-:W2:Y:S04]  /*0c60*/  LD.E R25, desc[UR36][R22.64] ;  /* 0x0000002416197980 */ /* 0x000ea8000c101900 */
[----:B------:R-:W3:Y:S04]  /*0c70*/  LD.E R27, desc[UR36][R22.64+0x4] ;  /* 0x00000424161b7980 */ /* 0x000ee8000c101900 */
[----:B------:R-:W4:Y:S01]  /*0c80*/  LD.E R29, desc[UR36][R22.64+0x8] ;  /* 0x00000824161d7980 */ /* 0x000f22000c101900 */
[----:B--2---:R-:W-:-:S02]  /*0c90*/  IMAD R26, R25, R26, R24 ;  /* 0x0000001a191a7224 */ /* 0x004fc400078e0218 */
[----:B------:R-:W-:-:S06]  /*0ca0*/  IMAD.WIDE.U32 R24, R36, 0x4, R16 ;  /* 0x0000000424187825 */ /* 0x000fcc00078e0010 */
[----:B------:R-:W3:Y:S04]  /*0cb0*/  LD.E R24, desc[UR36][R24.64] ;  /* 0x0000002418187980 */ /* 0x000ee8000c101900 */
[----:B------:R-:W2:Y:S01]  /*0cc0*/  LD.E R25, desc[UR36][R22.64+0xc] ;  /* 0x00000c2416197980 */ /* 0x000ea2000c101900 */
[----:B---3--:R-:W-:Y:S02]  /*0cd0*/  IMAD R28, R27, R24, R26 ;  /* 0x000000181b1c7224 */ /* 0x008fe400078e021a */
[----:B------:R-:W-:-:S06]  /*0ce0*/  IMAD.WIDE.U32 R26, R31, 0x4, R16 ;  /* 0x000000041f1a7825 */ /* 0x000fcc00078e0010 */
[----:B------:R-:W4:Y:S02]  /*0cf0*/  LD.E R26, desc[UR36][R26.64] ;  /* 0x000000241a1a7980 */ /* 0x000f24000c101900 */
[----:B----4-:R-:W-:Y:S02]  /*0d00*/  IMAD R26, R29, R26, R28 ;  /* 0x0000001a1d1a7224 */ /* 0x010fe400078e021c */
[----:B------:R-:W-:-:S06]  /*0d10*/  IMAD.WIDE.U32 R28, R33, 0x4, R16 ;  /* 0x00000004211c7825 */ /* 0x000fcc00078e0010 */
[----:B------:R-:W2:Y:S02]  /*0d20*/  LD.E R28, desc[UR36][R28.64] ;  /* 0x000000241c1c7980 */ /* 0x000ea4000c101900 */
[----:B--2---:R-:W-:Y:S02]  /*0d30*/  IMAD R26, R25, R28, R26 ;  /* 0x0000001c191a7224 */ /* 0x004fe400078e021a */
[----:B------:R-:W-:-:S06]  /*0d40*/  IMAD.WIDE.U32 R24, R35, 0x4, R16 ;  /* 0x0000000423187825 */ /* 0x000fcc00078e0010 */
[----:B------:R-:W2:Y:S04]  /*0d50*/  LD.E R24, desc[UR36][R24.64] ;  /* 0x0000002418187980 */ /* 0x000ea8000c101900 */
[----:B------:R-:W2:Y:S02]  /*0d60*/  LD.E R25, desc[UR36][R22.64+0x10] ;  /* 0x0000102416197980 */ /* 0x000ea4000c101900 */
[----:B--2---:R-:W-:Y:S02]  /*0d70*/  IMAD R24, R25, R24, R26 ;  /* 0x0000001819187224 */ /* 0x004fe400078e021a */
[--C-:B------:R-:W-:Y:S01]  /*0d80*/  IMAD.WIDE.U32 R26, R37, 0x4, R16.reuse ;  /* 0x00000004251a7825 */ /* 0x100fe200078e0010 */
[----:B------:R-:W2:Y:S05]  /*0d90*/  LD.E R25, desc[UR36][R22.64+0x14] ;  /* 0x0000142416197980 */ /* 0x000eaa000c101900 */
[----:B------:R-:W2:Y:S01]  /*0da0*/  LD.E R26, desc[UR36][R26.64] ;  /* 0x000000241a1a7980 */ /* 0x000ea2000c101900 */
[----:B------:R-:W-:-:S06]  /*0db0*/  IMAD.WIDE.U32 R28, R30, 0x4, R16 ;  /* 0x000000041e1c7825 */ /* 0x000fcc00078e0010 */
[----:B------:R-:W3:Y:S04]  /*0dc0*/  LD.E R28, desc[UR36][R28.64] ;  /* 0x000000241c1c7980 */ /* 0x000ee8000c101900 */
[----:B------:R-:W4:Y:S01]  /*0dd0*/  LD.E R27, desc[UR36][R22.64+0x1c] ;  /* 0x00001c24161b7980 */ /* 0x000f22000c101900 */
[----:B--2---:R-:W-:-:S03]  /*0de0*/  IMAD R24, R25, R26, R24 ;  /* 0x0000001a19187224 */ /* 0x004fc600078e0218 */
[----:B------:R-:W3:Y:S01]  /*0df0*/  LD.E R25, desc[UR36][R22.64+0x18] ;  /* 0x0000182416197980 */ /* 0x000ee2000c101900 */
[----:B------:R-:W-:-:S04]  /*0e00*/  IADD3 R11, PT, PT, R11, 0x8, RZ ;  /* 0x000000080b0b7810 */ /* 0x000fc80007ffe0ff */
[----:B------:R-:W-:Y:S01]  /*0e10*/  ISETP.NE.AND P0, PT, R11, RZ, PT ;  /* 0x000000ff0b00720c */ /* 0x000fe20003f05270 */
[----:B---3--:R-:W-:Y:S02]  /*0e20*/  IMAD R28, R25, R28, R24 ;  /* 0x0000001c191c7224 */ /* 0x008fe400078e0218 */
[----:B------:R-:W-:-:S06]  /*0e30*/  IMAD.WIDE.U32 R24, R32, 0x4, R16 ;  /* 0x0000000420187825 */ /* 0x000fcc00078e0010 */
[----:B------:R-:W4:Y:S01]  /*0e40*/  LD.E R24, desc[UR36][R24.64] ;  /* 0x0000002418187980 */ /* 0x000f22000c101900 */
[C---:B------:R-:W-:Y:S01]  /*0e50*/  IMAD.IADD R36, R8.reuse, 0x1, R36 ;  /* 0x0000000108247824 */ /* 0x040fe200078e0224 */
[C---:B------:R-:W-:Y:S01]  /*0e60*/  IADD3 R31, PT, PT, R8.reuse, R31, RZ ;  /* 0x0000001f081f7210 */ /* 0x040fe20007ffe0ff */
[C---:B------:R-:W-:Y:S01]  /*0e70*/  IMAD.IADD R37, R8.reuse, 0x1, R37 ;  /* 0x0000000108257824 */ /* 0x040fe200078e0225 */
[C---:B------:R-:W-:Y:S01]  /*0e80*/  IADD3 R33, PT, PT, R8.reuse, R33, RZ ;  /* 0x0000002108217210 */ /* 0x040fe20007ffe0ff */
[C---:B------:R-:W-:Y:S01]  /*0e90*/  IMAD.WIDE.U32 R20, R8.reuse, 0x4, R20 ;  /* 0x0000000408147825 */ /* 0x040fe200078e0014 */
[C---:B------:R-:W-:Y:S02]  /*0ea0*/  IADD3 R35, PT, PT, R8.reuse, R35, RZ ;  /* 0x0000002308237210 */ /* 0x040fe40007ffe0ff */
[C---:B------:R-:W-:Y:S02]  /*0eb0*/  IADD3 R30, PT, PT, R8.reuse, R30, RZ ;  /* 0x0000001e081e7210 */ /* 0x040fe40007ffe0ff */
[----:B------:R-:W-:-:S02]  /*0ec0*/  IADD3 R32, PT, PT, R8, R32, RZ ;  /* 0x0000002008207210 */ /* 0x000fc40007ffe0ff */
[----:B------:R-:W-:Y:S01]  /*0ed0*/  IADD3 R34, PT, PT, R34, 0x8, RZ ;  /* 0x0000000822227810 */ /* 0x000fe20007ffe0ff */
[----:B----4-:R-:W-:Y:S01]  /*0ee0*/  IMAD R24, R27, R24, R28 ;  /* 0x000000181b187224 */ /* 0x010fe200078e021c */
[----:B------:R-:W-:Y:S06]  /*0ef0*/  @P0 BRA `(.L_x_24) ;  /* 0xfffffffc00500947 */ /* 0x000fec000383ffff */
[----:B------:R-:W-:Y:S05]  /*0f00*/  BSYNC.RECONVERGENT B3 ;  /* 0x0000000000037941 */ /* 0x000fea0003800200 */
.L_x_23:
[----:B------:R-:W-:-:S07]  /*0f10*/  IMAD.MOV.U32 R11, RZ, RZ, R6 ;  /* 0x000000ffff0b7224 */ /* 0x000fce00078e0006 */
.L_x_22:
[----:B------:R-:W-:Y:S05]  /*0f20*/  BSYNC.RECONVERGENT B2 ;  /* 0x0000000000027941 */ /* 0x000fea0003800200 */
.L_x_21:
[----:B------:R-:W-:-:S13]  /*0f30*/  ISETP.NE.AND P0, PT, R7, RZ, PT ;  /* 0x000000ff0700720c */ /* 0x000fda0003f05270 */
[----:B------:R-:W-:Y:S05]  /*0f40*/  @!P0 BRA `(.L_x_20) ;  /* 0x0000000000d48947 */ /* 0x000fea0003800000 */
[----:B0-----:R-:W-:Y:S01]  /*0f50*/  IADD3 R20, PT, PT, R7, -0x1, RZ ;  /* 0xffffffff07147810 */ /* 0x001fe20007ffe0ff */
[----:B------:R-:W-:Y:S01]  /*0f60*/  BSSY.RECONVERGENT B2, `(.L_x_25) ;  /* 0x000001b000027945 */ /* 0x000fe20003800200 */
[----:B------:R-:W-:Y:S02]  /*0f70*/  LOP3.LUT P1, R33, R2, 0x3, RZ, 0xc0, !PT ;  /* 0x0000000302217812 */ /* 0x000fe4000782c0ff */
[----:B------:R-:W-:-:S13]  /*0f80*/  ISETP.GE.U32.AND P0, PT, R20, 0x3, PT ;  /* 0x000000031400780c */ /* 0x000fda0003f06070 */
[----:B------:R-:W-:Y:S05]  /*0f90*/  @!P0 BRA `(.L_x_26) ;  /* 0x00000000005c8947 */ /* 0x000fea0003800000 */
[-C--:B------:R-:W-:Y:S01]  /*0fa0*/  IMAD R26, R3, R11.reuse, R10 ;  /* 0x0000000b031a7224 */ /* 0x080fe200078e020a */
[----:B------:R-:W-:-:S04]  /*0fb0*/  IADD3 R21, PT, PT, R4, R11, RZ ;  /* 0x0000000b04157210 */ /* 0x000fc80007ffe0ff */
[----:B------:R-:W-:Y:S01]  /*0fc0*/  IADD3 R22, PT, PT, R3, R26, RZ ;  /* 0x0000001a03167210 */ /* 0x000fe20007ffe0ff */
[----:B------:R-:W-:-:S04]  /*0fd0*/  IMAD.WIDE.U32 R26, R26, 0x4, R16 ;  /* 0x000000041a1a7825 */ /* 0x000fc800078e0010 */
[----:B------:R-:W-:Y:S02]  /*0fe0*/  IMAD.WIDE R20, R21, 0x4, R14 ;  /* 0x0000000415147825 */ /* 0x000fe400078e020e */
[----:B------:R-:W2:Y:S02]  /*0ff0*/  LD.E R27, desc[UR36][R26.64] ;  /* 0x000000241a1b7980 */ /* 0x000ea4000c101900 */
[C---:B------:R-:W-:Y:S02]  /*1000*/  IMAD.IADD R30, R3.reuse, 0x1, R22 ;  /* 0x00000001031e7824 */ /* 0x040fe400078e0216 */
[--C-:B------:R-:W-:Y:S01]  /*1010*/  IMAD.WIDE.U32 R22, R22, 0x4, R16.reuse ;  /* 0x0000000416167825 */ /* 0x100fe200078e0010 */
[----:B------:R-:W2:Y:S02]  /*1020*/  LD.E R25, desc[UR36][R20.64] ;  /* 0x0000002414197980 */ /* 0x000ea4000c101900 */
[----:B------:R-:W-:Y:S01]  /*1030*/  IADD3 R31, PT, PT, R3, R30, RZ ;  /* 0x0000001e031f7210 */ /* 0x000fe20007ffe0ff */
[--C-:B------:R-:W-:Y:S01]  /*1040*/  IMAD.WIDE.U32 R28, R30, 0x4, R16.reuse ;  /* 0x000000041e1c7825 */ /* 0x100fe200078e0010 */
[----:B------:R-:W3:Y:S04]  /*1050*/  LD.E R32, desc[UR36][R20.64+0x4] ;  /* 0x0000042414207980 */ /* 0x000ee8000c101900 */
[----:B------:R-:W3:Y:S01]  /*1060*/  LD.E R22, desc[UR36][R22.64] ;  /* 0x0000002416167980 */ /* 0x000ee2000c101900 */
[----:B------:R-:W-:-:S03]  /*1070*/  IMAD.WIDE.U32 R30, R31, 0x4, R16 ;  /* 0x000000041f1e7825 */ /* 0x000fc600078e0010 */
[----:B------:R-:W4:Y:S04]  /*1080*/  LD.E R28, desc[UR36][R28.64] ;  /* 0x000000241c1c7980 */ /* 0x000f28000c101900 */
[----:B------:R-:W4:Y:S04]  /*1090*/  LD.E R34, desc[UR36][R20.64+0x8] ;  /* 0x0000082414227980 */ /* 0x000f28000c101900 */
[----:B------:R-:W5:Y:S04]  /*10a0*/  LD.E R36, desc[UR36][R20.64+0xc] ;  /* 0x00000c2414247980 */ /* 0x000f68000c101900 */
[----:B------:R-:W5:Y:S01]  /*10b0*/  LD.E R30, desc[UR36][R30.64] ;  /* 0x000000241e1e7980 */ /* 0x000f62000c101900 */
[----:B------:R-:W-:Y:S01]  /*10c0*/  IADD3 R11, PT, PT, R11, 0x4, RZ ;  /* 0x000000040b0b7810 */ /* 0x000fe20007ffe0ff */
[----:B--2---:R-:W-:-:S04]  /*10d0*/  IMAD R25, R25, R27, R24 ;  /* 0x0000001b19197224 */ /* 0x004fc800078e0218 */
[----:B---3--:R-:W-:-:S04]  /*10e0*/  IMAD R25, R32, R22, R25 ;  /* 0x0000001620197224 */ /* 0x008fc800078e0219 */
[----:B----4-:R-:W-:-:S04]  /*10f0*/  IMAD R25, R34, R28, R25 ;  /* 0x0000001c22197224 */ /* 0x010fc800078e0219 */
[----:B-----5:R-:W-:-:S07]  /*1100*/  IMAD R24, R36, R30, R25 ;  /* 0x0000001e24187224 */ /* 0x020fce00078e0219 */
.L_x_26:
[----:B------:R-:W-:Y:S05]  /*1110*/  BSYNC.RECONVERGENT B2 ;  /* 0x0000000000027941 */ /* 0x000fea0003800200 */
.L_x_25:
[----:B------:R-:W-:Y:S05]  /*1120*/  @!P1 BRA `(.L_x_20) ;  /* 0x00000000005c9947 */ /* 0x000fea0003800000 */
[----:B------:R-:W-:Y:S02]  /*1130*/  ISETP.NE.AND P0, PT, R33, 0x1, PT ;  /* 0x000000012100780c */ /* 0x000fe40003f05270 */
[----:B------:R-:W-:-:S04]  /*1140*/  LOP3.LUT R20, R2, 0x1, RZ, 0xc0, !PT ;  /* 0x0000000102147812 */ /* 0x000fc800078ec0ff */
[----:B------:R-:W-:-:S07]  /*1150*/  ISETP.NE.U32.AND P1, PT, R20, 0x1, PT ;  /* 0x000000011400780c */ /* 0x000fce0003f25070 */
[-C--:B------:R-:W-:Y:S01]  /*1160*/  @P0 IMAD R20, R3, R11.reuse, R10 ;  /* 0x0000000b03140224 */ /* 0x080fe200078e020a */
[----:B------:R-:W-:Y:S01]  /*1170*/  @P0 IADD3 R23, PT, PT, R4, R11, RZ ;  /* 0x0000000b04170210 */ /* 0x000fe20007ffe0ff */
[----:B------:R-:W-:Y:S02]  /*1180*/  @P0 VIADD R11, R11, 0x2 ;  /* 0x000000020b0b0836 */ /* 0x000fe40000000000 */
[----:B------:R-:W-:Y:S01]  /*1190*/  @P0 IMAD.WIDE.U32 R30, R20, 0x4, R16 ;  /* 0x00000004141e0825 */ /* 0x000fe200078e0010 */
[----:B------:R-:W-:-:S03]  /*11a0*/  @P0 IADD3 R21, PT, PT, R3, R20, RZ ;  /* 0x0000001403150210 */ /* 0x000fc60007ffe0ff */
[----:B------:R-:W-:Y:S01]  /*11b0*/  @P0 IMAD.WIDE R22, R23, 0x4, R14 ;  /* 0x0000000417160825 */ /* 0x000fe200078e020e */
[-C--:B------:R-:W-:Y:S01]  /*11c0*/  @!P1 IADD3 R29, PT, PT, R4, R11.reuse, RZ ;  /* 0x0000000b041d9210 */ /* 0x080fe20007ffe0ff */
[----:B------:R-:W2:Y:S02]  /*11d0*/  @P0 LD.E R30, desc[UR36][R30.64] ;  /* 0x000000241e1e0980 */ /* 0x000ea4000c101900 */
[----:B------:R-:W-:Y:S02]  /*11e0*/  @!P1 IMAD R27, R3, R11, R10 ;  /* 0x0000000b031b9224 */ /* 0x000fe400078e020a */
[----:B------:R-:W-:Y:S01]  /*11f0*/  @P0 IMAD.WIDE.U32 R20, R21, 0x4, R16 ;  /* 0x0000000415140825 */ /* 0x000fe200078e0010 */
[----:B------:R-:W2:Y:S03]  /*1200*/  @P0 LD.E R11, desc[UR36][R22.64] ;  /* 0x00000024160b0980 */ /* 0x000ea6000c101900 */
[----:B------:R-:W-:Y:S01]  /*1210*/  @!P1 IMAD.WIDE R28, R29, 0x4, R14 ;  /* 0x000000041d1c9825 */ /* 0x000fe200078e020e */
[----:B------:R-:W3:Y:S03]  /*1220*/  @P0 LD.E R32, desc[UR36][R22.64+0x4] ;  /* 0x0000042416200980 */ /* 0x000ee6000c101900 */
[----:B------:R-:W-:Y:S01]  /*1230*/  @!P1 IMAD.WIDE.U32 R26, R27, 0x4, R16 ;  /* 0x000000041b1a9825 */ /* 0x000fe200078e0010 */
[----:B------:R-:W3:Y:S04]  /*1240*/  @P0 LD.E R20, desc[UR36][R20.64] ;  /* 0x0000002414140980 */ /* 0x000ee8000c101900 */
[----:B------:R-:W4:Y:S04]  /*1250*/  @!P1 LD.E R29, desc[UR36][R28.64] ;  /* 0x000000241c1d9980 */ /* 0x000f28000c101900 */
[----:B------:R-:W4:Y:S01]  /*1260*/  @!P1 LD.E R26, desc[UR36][R26.64] ;  /* 0x000000241a1a9980 */ /* 0x000f22000c101900 */
[----:B--2---:R-:W-:-:S04]  /*1270*/  @P0 IMAD R11, R11, R30, R24 ;  /* 0x0000001e0b0b0224 */ /* 0x004fc800078e0218 */
[----:B---3--:R-:W-:-:S04]  /*1280*/  @P0 IMAD R24, R32, R20, R11 ;  /* 0x0000001420180224 */ /* 0x008fc800078e020b */
[----:B----4-:R-:W-:-:S07]  /*1290*/  @!P1 IMAD R24, R29, R26, R24 ;  /* 0x0000001a1d189224 */ /* 0x010fce00078e0218 */
.L_x_20:
[----:B------:R-:W-:Y:S05]  /*12a0*/  BSYNC.RECONVERGENT B0 ;  /* 0x0000000000007941 */ /* 0x000fea0003800200 */
.L_x_19:
[----:B0-----:R-:W-:Y:S01]  /*12b0*/  IADD3 R21, PT, PT, R5, R10, RZ ;  /* 0x0000000a05157210 */ /* 0x001fe20007ffe0ff */
[----:B------:R-:W-:-:S04]  /*12c0*/  VIADD R10, R10, 0x1 ;  /* 0x000000010a0a7836 */ /* 0x000fc80000000000 */
[----:B------:R-:W-:Y:S01]  /*12d0*/  IMAD.WIDE R20, R21, 0x4, R18 ;  /* 0x0000000415147825 */ /* 0x000fe200078e0212 */
[----:B------:R-:W-:-:S04]  /*12e0*/  ISETP.NE.AND P0, PT, R10, R3, PT ;  /* 0x000000030a00720c */ /* 0x000fc80003f05270 */
[----:B------:R1:W-:Y:S09]  /*12f0*/  ST.E desc[UR36][R20.64], R24 ;  /* 0x0000001814007985 */ /* 0x0003f2000c101924 */
[----:B------:R-:W-:Y:S05]  /*1300*/  @P0 BRA `(.L_x_27) ;  /* 0xfffffff400f80947 */ /* 0x000fea000383ffff */
.L_x_18:
[----:B------:R-:W-:Y:S05]  /*1310*/  BSYNC.RECONVERGENT B1 ;  /* 0x0000000000017941 */ /* 0x000fea0003800200 */
.L_x_17:
[----:B------:R-:W-:Y:S01]  /*1320*/  ISETP.NE.AND P0, PT, R0, RZ, PT ;  /* 0x000000ff0000720c */ /* 0x000fe20003f05270 */
[----:B------:R-:W-:-:S12]  /*1330*/  BSSY.RECONVERGENT B0, `(.L_x_28) ;  /* 0x0000025000007945 */ /* 0x000fd80003800200 */
[----:B------:R-:W-:Y:S05]  /*1340*/  @P0 BRA `(.L_x_29) ;  /* 0x00000000008c0947 */ /* 0x000fea0003800000 */
[----:B------:R-:W2:Y:S01]  /*1350*/  LDG.E R3, desc[UR36][R12.64+0x2c] ;  /* 0x00002c240c037981 */ /* 0x000ea2000c1e1900 */
[----:B------:R-:W2:Y:S01]  /*1360*/  LDC.64 R6, c[0x0][0x398] ;  /* 0x0000e600ff067b82 */ /* 0x000ea20000000a00 */
[----:B------:R-:W-:Y:S01]  /*1370*/  MOV R5, 0xffffffff ;  /* 0xffffffff00057802 */ /* 0x000fe20000000f00 */
[----:B--2--5:R-:W-:-:S06]  /*1380*/  IMAD.WIDE R2, R3, 0x40, R6 ;  /* 0x0000004003027825 */ /* 0x024fcc00078e0206 */
[----:B------:R-:W2:Y:S01]  /*1390*/  ATOMG.E.ADD.STRONG.GPU PT, R2, desc[UR36][R2.64+0x38], R5 ;  /* 0x80003805020279a8 */ /* 0x000ea200081ef124 */
[----:B------:R-:W-:Y:S01]  /*13a0*/  BSSY.RECONVERGENT B1, `(.L_x_30) ;  /* 0x000000d000017945 */ /* 0x000fe20003800200 */
[----:B--2---:R-:W-:-:S13]  /*13b0*/  ISETP.NE.AND P0, PT, R2, 0x1, PT ;  /* 0x000000010200780c */ /* 0x004fda0003f05270 */
[----:B------:R-:W-:Y:S05]  /*13c0*/  @P0 BRA `(.L_x_31) ;  /* 0x0000000000280947 */ /* 0x000fea0003800000 */
[----:B------:R-:W2:Y:S01]  /*13d0*/  LDG.E R3, desc[UR36][R12.64+0x2c] ;  /* 0x00002c240c037981 */ /* 0x000ea2000c1e1900 */
[----:B------:R-:W0:Y:S01]  /*13e0*/  LDC.64 R4, c[0x0][0x3b0] ;  /* 0x0000ec00ff047b82 */ /* 0x000e220000000a00 */
[----:B------:R-:W-:Y:S01]  /*13f0*/  VOTEU.ANY UR4, UPT, PT ;  /* 0x0000000000047886 */ /* 0x000fe200038e0100 */
[----:B------:R-:W3:Y:S01]  /*1400*/  S2R R2, SR_LANEID ;  /* 0x0000000000027919 */ /* 0x000ee20000000000 */
[----:B------:R-:W-:Y:S02]  /*1410*/  UFLO.U32 UR5, UR4 ;  /* 0x00000004000572bd */ /* 0x000fe400080e0000 */
[----:B------:R-:W0:Y:S04]  /*1420*/  POPC R9, UR4 ;  /* 0x0000000400097d09 */ /* 0x000e280008000000 */
[----:B---3--:R-:W-:Y:S01]  /*1430*/  ISETP.EQ.U32.AND P0, PT, R2, UR5, PT ;  /* 0x0000000502007c0c */ /* 0x008fe2000bf02070 */
[----:B--2---:R-:W-:-:S05]  /*1440*/  IMAD.WIDE R2, R3, 0x40, R6 ;  /* 0x0000004003027825 */ /* 0x004fca00078e0206 */
[----:B------:R2:W-:Y:S07]  /*1450*/  STG.E.STRONG.SYS desc[UR36][R2.64+0x34], RZ ;  /* 0x000034ff02007986 */ /* 0x0005ee000c115924 */
[----:B0-----:R2:W5:Y:S02]  /*1460*/  @P0 ATOMG.E.ADD.STRONG.GPU PT, RZ, desc[UR36][R4.64], R9 ;  /* 0x8000000904ff09a8 */ /* 0x00156400081ef124 */
.L_x_31:
[----:B------:R-:W-:Y:S05]  /*1470*/  BSYNC.RECONVERGENT B1 ;  /* 0x0000000000017941 */ /* 0x000fea0003800200 */
.L_x_30:
[----:B--2---:R-:W2:Y:S01]  /*1480*/  LDG.E R5, desc[UR36][R12.64+0x24] ;  /* 0x000024240c057981 */ /* 0x004ea2000c1e1900 */
[----:B------:R-:W2:Y:S03]  /*1490*/  LDC.64 R2, c[0x0][0x388] ;  /* 0x0000e200ff027b82 */ /* 0x000ea60000000a00 */
[----:B------:R-:W3:Y:S04]  /*14a0*/  LDG.E R7, desc[UR36][R12.64+0x28] ;  /* 0x000028240c077981 */ /* 0x000ee8000c1e1900 */
[----:B------:R0:W-:Y:S01]  /*14b0*/  STG.E desc[UR36][R12.64+0x1c], RZ ;  /* 0x00001cff0c007986 */ /* 0x0001e2000c101924 */
[----:B--2---:R-:W-:-:S04]  /*14c0*/  IMAD.WIDE R2, R5, 0x40, R2 ;  /* 0x0000004005027825 */ /* 0x004fc800078e0202 */
[----:B---3--:R-:W-:-:S05]  /*14d0*/  IMAD.WIDE R2, R7, 0x4, R2 ;  /* 0x0000000407027825 */ /* 0x008fca00078e0202 */
[----:B------:R0:W-:Y:S01]  /*14e0*/  STG.E desc[UR36][R2.64], RZ ;  /* 0x000000ff02007986 */ /* 0x0001e2000c101924 */
        /* <DEDUP_REMOVED lines=8> */
[----:B------:R-:W-:Y:S01]  /*1570*/  CCTL.IVALL ;  /* 0x00000000ff00798f */ /* 0x000fe20002000000 */
.L_x_29:
[----:B------:R-:W-:Y:S05]  /*1580*/  BSYNC.RECONVERGENT B0 ;  /* 0x0000000000007941 */ /* 0x000fea0003800200 */
.L_x_28:
[----:B0----5:R-:W0:Y:S02]  /*1590*/  LDC.64 R2, c[0x0][0x380] ;  /* 0x0000e000ff027b82 */ /* 0x021e240000000a00 */
[----:B0-----:R-:W2:Y:S02]  /*15a0*/  LDG.E.STRONG.SYS R2, desc[UR36][R2.64] ;  /* 0x0000002402027981 */ /* 0x001ea4000c1f5900 */
[----:B--2---:R-:W-:-:S13]  /*15b0*/  ISETP.NE.AND P0, PT, R2, RZ, PT ;  /* 0x000000ff0200720c */ /* 0x004fda0003f05270 */
[----:B------:R-:W-:Y:S05]  /*15c0*/  @!P0 BRA `(.L_x_32) ;  /* 0xfffffff000a88947 */ /* 0x000fea000383ffff */
[----:B------:R-:W-:Y:S05]  /*15d0*/  EXIT ;  /* 0x000000000000794d */ /* 0x000fea0003800000 */
.L_x_16:
[----:B------:R-:W-:Y:S01]  /*15e0*/  MOV R0, 0x0 ;  /* 0x0000000000007802 */ /* 0x000fe20000000f00 */
[----:B------:R-:W0:Y:S01]  /*15f0*/  LDCU.64 UR4, c[0x4][0x8] ;  /* 0x01000100ff0477ac */ /* 0x000e220008000a00 */
[----:B------:R-:W-:Y:S02]  /*1600*/  CS2R R6, SRZ ;  /* 0x0000000000067805 */ /* 0x000fe4000001ff00 */
[----:B------:R1:W2:Y:S01]  /*1610*/  LDC.64 R2, c[0x4][R0] ;  /* 0x0100000000027b82 */ /* 0x0002a20000000a00 */
[----:B0-----:R-:W-:Y:S02]  /*1620*/  MOV R4, UR4 ;  /* 0x0000000400047c02 */ /* 0x001fe40008000f00 */
[----:B-1----:R-:W-:-:S07]  /*1630*/  MOV R5, UR5 ;  /* 0x0000000500057c02 */ /* 0x002fce0008000f00 */
[----:B------:R-:W-:-:S07]  /*1640*/  LEPC R20, `(.L_x_33) ;  /* 0x000000001014794e */ /* 0x000fce0000000000 */
[----:B--2---:R-:W-:Y:S05]  /*1650*/  CALL.ABS.NOINC R2 ;  /* 0x0000000002007343 */ /* 0x004fea0003c00000 */
.L_x_33:
[----:B------:R-:W-:Y:S05]  /*1660*/  EXIT ;  /* 0x000000000000794d */ /* 0x000fea0003800000 */
.L_x_34:
[----:B------:R-:W-:-:S00]  /*1670*/  BRA `(.L_x_34) ;  /* 0xfffffffc00fc7947 */ /* 0x000fc0000383ffff */
[----:B------:R-:W-:-:S00]  /*1680*/  NOP ;  /* 0x0000000000007918 */ /* 0x000fc00000000000 */
[----:B------:R-:W-:-:S00]  /*1690*/  NOP ;  /* 0x0000000000007918 */ /* 0x000fc00000000000 */
[----:B------:R-:W-:-:S00]  /*16a0*/  NOP ;  /* 0x0000000000007918 */ /* 0x000fc00000000000 */
[----:B------:R-:W-:-:S00]  /*16b0*/  NOP ;  /* 0x0000000000007918 */ /* 0x000fc00000000000 */
[----:B------:R-:W-:-:S00]  /*16c0*/  NOP ;  /* 0x0000000000007918 */ /* 0x000fc00000000000 */
[----:B------:R-:W-:-:S00]  /*16d0*/  NOP ;  /* 0x0000000000007918 */ /* 0x000fc00000000000 */
[----:B------:R-:W-:-:S00]  /*16e0*/  NOP ;  /* 0x0000000000007918 */ /* 0x000fc00000000000 */
[----:B------:R-:W-:-:S00]  /*16f0*/  NOP ;  /* 0x0000000000007918 */ /* 0x000fc00000000000 */
.L_x_35:


//--------------------- .nv.global.init           --------------------------
	.section	.nv.global.init,"aw",@progbits
.nv.global.init:
	.type		$str,@object
	.size		$str,(.L_0 - $str)
$str:
        /*0000*/ 	.byte	0x6b, 0x65, 0x72, 0x6e, 0x65, 0x6c, 0x20, 0x54, 0x79, 0x70, 0x65, 0x20, 0x6e, 0x6f, 0x74, 0x20
        /*0010*/ 	.byte	0x66, 0x6f, 0x75, 0x6e, 0x64, 0x0a, 0x00
.L_0:


//--------------------- .nv.shared.reserved.0     --------------------------
	.section	.nv.shared.reserved.0,"aw",@nobits
	.weak		__nv_reservedSMEM_offset_0_alias
	.size		__nv_reservedSMEM_offset_0_alias, 0, 64
	.other		__nv_reservedSMEM_offset_0_alias,@"STO_CUDA_RESERVED_SHARED STV_DEFAULT"
__nv_reservedSMEM_offset_0_alias:
	.zero		0
	.zero		64


//--------------------- .nv.constant0._Z8deviceRTPViP5queuePV11kernel_paraPS3_P15kernel_para_GPUiS0_ --------------------------
	.section	.nv.constant0._Z8deviceRTPViP5queuePV11kernel_paraPS3_P15kernel_para_GPUiS0_,"a",@progbits
	.sectionflags	@""
	.align	4
.nv.constant0._Z8deviceRTPViP5queuePV11kernel_paraPS3_P15kernel_para_GPUiS0_:
	.zero		952


//--------------------- SYMBOLS --------------------------

	.type		.nv.reservedSmem.offset0,@object
	.size		.nv.reservedSmem.offset0,0x4
	.type		vprintf,@function
